	.target	sm_100a

	.elftype	@"ET_EXEC"


//--------------------- .note.nv.tkinfo           --------------------------
	.section	.note.nv.tkinfo,"",@"SHT_NOTE"
	.sectionflags	@"SHF_NOTE_NV_TKINFO"
	.tkinfo
        /*0018*/ 	.word	0x00000002
        /*0030*/ 	.string	""
        /*0030*/ 	.string	"ptxas"
        /*0030*/ 	.string	"Cuda compilation tools, release 13.0, V13.0.88"
        /*0030*/ 	.string	"Build cuda_13.0.r13.0/compiler.36424714_0"
        /*0030*/ 	.string	"-arch sm_100a -m 64 "



//--------------------- .note.nv.cuinfo           --------------------------
	.section	.note.nv.cuinfo,"",@"SHT_NOTE"
	.sectionflags	@"SHF_NOTE_NV_CUINFO"
        /*0018*/ 	.short	0x0002
        /*001a*/ 	.short	0x0064
        /*001c*/ 	.short	0x0082
	.zero		2


//--------------------- .nv.info                  --------------------------
	.section	.nv.info,"",@"SHT_CUDA_INFO"
	.align	4


	//----- nvinfo : EIATTR_REGCOUNT
	.align		4
        /*0000*/ 	.byte	0x04, 0x2f
        /*0002*/ 	.short	(.L_19 - .L_18)
	.align		4
.L_18:
        /*0004*/ 	.word	index@(_ZN7cutlass13device_kernelINS_4gemm6kernel13GemmUniversalIN4cute5tupleIJiiiiEEENS1_10collective13CollectiveMmaINS1_35MainloopSm100TmaUmmaWarpSpecializedILi3ELi2ELi4ENS5_IJNS4_1CILi1EEESB_SB_EEEEENS5_IJNSA_ILi128EEENSA_ILi64EEESE_EEENS_12float_e5m2_tENS5_IJlSB_lEEESH_SI_NS4_8TiledMMAINS4_8MMA_AtomIJNS4_10MMA_TraitsINS4_19SM100_MMA_F8F6F4_SSEJSH_SH_fSE_SF_NS4_17integral_constantINS4_4UMMA5MajorELSP_0EEESQ_NSN_INSO_7ScaleInELSR_0EEESS_EEEEEENS4_6LayoutISC_NS5_IJNSA_ILi0EEESW_SW_EEEEENS5_IJNS4_10UnderscoreESZ_SZ_EEEEENS4_13SM90_TMA_LOADENS4_14ComposedLayoutINS4_7SwizzleILi3ELi4ELi3EEENS4_18smem_ptr_flag_bitsILi8EEENSV_INS5_IJNSA_ILi8EEESE_EEENS5_IJSE_SB_EEEEEEEvNS4_8identityES12_S1C_vS1D_EENS_8epilogue10collective18CollectiveEpilogueINS1F_23Sm100TmaWarpSpecializedILi1ELi1ELi64ELb0ELb0EEEJSG_NS5_IJNSV_ISE_SB_EENSV_ISF_SB_EEEEESH_SI_SH_SI_NS1F_6fusion15FusionCallbacksIS1J_NS1N_17LinearCombinationISH_fSH_fLNS_15FloatRoundStyleE2EEESG_S1M_JEEENS4_5SM1004TMEM4LOAD26SM100_TMEM_LOAD_32dp32b64xES12_NS13_INS14_ILi2ELi4ELi3EEES17_NSV_INS5_IJS18_SF_EEENS5_IJSF_SB_EEEEEEENS4_39AutoVectorizingCopyWithAssumedAlignmentILi128EEENS4_14SM90_TMA_STOREES21_S23_S23_EEEvvEEEEvNT_6ParamsE)
        /*0008*/ 	.word	0x000000c2


	//----- nvinfo : EIATTR_FRAME_SIZE
	.align		4
.L_19:
        /*000c*/ 	.byte	0x04, 0x11
        /*000e*/ 	.short	(.L_21 - .L_20)
	.align		4
.L_20:
        /*0010*/ 	.word	index@($__internal_2_$__cuda_sm10x_tcgen05_guardrail_trap_unallocated_columns_being_dealloced)
        /*0014*/ 	.word	0x00000000


	//----- nvinfo : EIATTR_FRAME_SIZE
	.align		4
.L_21:
        /*0018*/ 	.byte	0x04, 0x11
        /*001a*/ 	.short	(.L_23 - .L_22)
	.align		4
.L_22:
        /*001c*/ 	.word	index@($__internal_1_$__cuda_sm10x_tcgen05_guardrail_trap_phase_invalid_during_alloc)
        /*0020*/ 	.word	0x00000000


	//----- nvinfo : EIATTR_FRAME_SIZE
	.align		4
.L_23:
        /*0024*/ 	.byte	0x04, 0x11
        /*0026*/ 	.short	(.L_25 - .L_24)
	.align		4
.L_24:
        /*0028*/ 	.word	index@($__internal_0_$__cuda_sm10x_tcgen05_guardrail_trap_col_being_dealloced_not_returned_by_alloc)
        /*002c*/ 	.word	0x00000000


	//----- nvinfo : EIATTR_FRAME_SIZE
	.align		4
.L_25:
        /*0030*/ 	.byte	0x04, 0x11
        /*0032*/ 	.short	(.L_27 - .L_26)
	.align		4
.L_26:
        /*0034*/ 	.word	index@(_ZN7cutlass13device_kernelINS_4gemm6kernel13GemmUniversalIN4cute5tupleIJiiiiEEENS1_10collective13CollectiveMmaINS1_35MainloopSm100TmaUmmaWarpSpecializedILi3ELi2ELi4ENS5_IJNS4_1CILi1EEESB_SB_EEEEENS5_IJNSA_ILi128EEENSA_ILi64EEESE_EEENS_12float_e5m2_tENS5_IJlSB_lEEESH_SI_NS4_8TiledMMAINS4_8MMA_AtomIJNS4_10MMA_TraitsINS4_19SM100_MMA_F8F6F4_SSEJSH_SH_fSE_SF_NS4_17integral_constantINS4_4UMMA5MajorELSP_0EEESQ_NSN_INSO_7ScaleInELSR_0EEESS_EEEEEENS4_6LayoutISC_NS5_IJNSA_ILi0EEESW_SW_EEEEENS5_IJNS4_10UnderscoreESZ_SZ_EEEEENS4_13SM90_TMA_LOADENS4_14ComposedLayoutINS4_7SwizzleILi3ELi4ELi3EEENS4_18smem_ptr_flag_bitsILi8EEENSV_INS5_IJNSA_ILi8EEESE_EEENS5_IJSE_SB_EEEEEEEvNS4_8identityES12_S1C_vS1D_EENS_8epilogue10collective18CollectiveEpilogueINS1F_23Sm100TmaWarpSpecializedILi1ELi1ELi64ELb0ELb0EEEJSG_NS5_IJNSV_ISE_SB_EENSV_ISF_SB_EEEEESH_SI_SH_SI_NS1F_6fusion15FusionCallbacksIS1J_NS1N_17LinearCombinationISH_fSH_fLNS_15FloatRoundStyleE2EEESG_S1M_JEEENS4_5SM1004TMEM4LOAD26SM100_TMEM_LOAD_32dp32b64xES12_NS13_INS14_ILi2ELi4ELi3EEES17_NSV_INS5_IJS18_SF_EEENS5_IJSF_SB_EEEEEEENS4_39AutoVectorizingCopyWithAssumedAlignmentILi128EEENS4_14SM90_TMA_STOREES21_S23_S23_EEEvvEEEEvNT_6ParamsE)
        /*0038*/ 	.word	0x00000000


	//----- nvinfo : EIATTR_MIN_STACK_SIZE
	.align		4
.L_27:
        /*003c*/ 	.byte	0x04, 0x12
        /*003e*/ 	.short	(.L_29 - .L_28)
	.align		4
.L_28:
        /*0040*/ 	.word	index@(_ZN7cutlass13device_kernelINS_4gemm6kernel13GemmUniversalIN4cute5tupleIJiiiiEEENS1_10collective13CollectiveMmaINS1_35MainloopSm100TmaUmmaWarpSpecializedILi3ELi2ELi4ENS5_IJNS4_1CILi1EEESB_SB_EEEEENS5_IJNSA_ILi128EEENSA_ILi64EEESE_EEENS_12float_e5m2_tENS5_IJlSB_lEEESH_SI_NS4_8TiledMMAINS4_8MMA_AtomIJNS4_10MMA_TraitsINS4_19SM100_MMA_F8F6F4_SSEJSH_SH_fSE_SF_NS4_17integral_constantINS4_4UMMA5MajorELSP_0EEESQ_NSN_INSO_7ScaleInELSR_0EEESS_EEEEEENS4_6LayoutISC_NS5_IJNSA_ILi0EEESW_SW_EEEEENS5_IJNS4_10UnderscoreESZ_SZ_EEEEENS4_13SM90_TMA_LOADENS4_14ComposedLayoutINS4_7SwizzleILi3ELi4ELi3EEENS4_18smem_ptr_flag_bitsILi8EEENSV_INS5_IJNSA_ILi8EEESE_EEENS5_IJSE_SB_EEEEEEEvNS4_8identityES12_S1C_vS1D_EENS_8epilogue10collective18CollectiveEpilogueINS1F_23Sm100TmaWarpSpecializedILi1ELi1ELi64ELb0ELb0EEEJSG_NS5_IJNSV_ISE_SB_EENSV_ISF_SB_EEEEESH_SI_SH_SI_NS1F_6fusion15FusionCallbacksIS1J_NS1N_17LinearCombinationISH_fSH_fLNS_15FloatRoundStyleE2EEESG_S1M_JEEENS4_5SM1004TMEM4LOAD26SM100_TMEM_LOAD_32dp32b64xES12_NS13_INS14_ILi2ELi4ELi3EEES17_NSV_INS5_IJS18_SF_EEENS5_IJSF_SB_EEEEEEENS4_39AutoVectorizingCopyWithAssumedAlignmentILi128EEENS4_14SM90_TMA_STOREES21_S23_S23_EEEvvEEEEvNT_6ParamsE)
        /*0044*/ 	.word	0x00000000
.L_29:


//--------------------- .nv.compat                --------------------------
	.section	.nv.compat,"",@"SHT_CUDA_COMPAT_INFO"
	.align	4
        /*0000*/ 	.byte	0x02, 0x09, 0x01, 0x00, 0x02, 0x02, 0x02, 0x00, 0x02, 0x05, 0x05, 0x00, 0x03, 0x07, 0x01, 0x01
        /*0010*/ 	.byte	0x02, 0x03, 0x01, 0x00, 0x02, 0x06, 0x01, 0x00, 0x04, 0x0b, 0x08, 0x00, 0x09, 0x00, 0x00, 0x00
        /*0020*/ 	.byte	0x00, 0x00, 0x00, 0x00


//--------------------- .nv.info._ZN7cutlass13device_kernelINS_4gemm6kernel13GemmUniversalIN4cute5tupleIJiiiiEEENS1_10collective13CollectiveMmaINS1_35MainloopSm100TmaUmmaWarpSpecializedILi3ELi2ELi4ENS5_IJNS4_1CILi1EEESB_SB_EEEEENS5_IJNSA_ILi128EEENSA_ILi64EEESE_EEENS_12float_e5m2_tENS5_IJlSB_lEEESH_SI_NS4_8TiledMMAINS4_8MMA_AtomIJNS4_10MMA_TraitsINS4_19SM100_MMA_F8F6F4_SSEJSH_SH_fSE_SF_NS4_17integral_constantINS4_4UMMA5MajorELSP_0EEESQ_NSN_INSO_7ScaleInELSR_0EEESS_EEEEEENS4_6LayoutISC_NS5_IJNSA_ILi0EEESW_SW_EEEEENS5_IJNS4_10UnderscoreESZ_SZ_EEEEENS4_13SM90_TMA_LOADENS4_14ComposedLayoutINS4_7SwizzleILi3ELi4ELi3EEENS4_18smem_ptr_flag_bitsILi8EEENSV_INS5_IJNSA_ILi8EEESE_EEENS5_IJSE_SB_EEEEEEEvNS4_8identityES12_S1C_vS1D_EENS_8epilogue10collective18CollectiveEpilogueINS1F_23Sm100TmaWarpSpecializedILi1ELi1ELi64ELb0ELb0EEEJSG_NS5_IJNSV_ISE_SB_EENSV_ISF_SB_EEEEESH_SI_SH_SI_NS1F_6fusion15FusionCallbacksIS1J_NS1N_17LinearCombinationISH_fSH_fLNS_15FloatRoundStyleE2EEESG_S1M_JEEENS4_5SM1004TMEM4LOAD26SM100_TMEM_LOAD_32dp32b64xES12_NS13_INS14_ILi2ELi4ELi3EEES17_NSV_INS5_IJS18_SF_EEENS5_IJSF_SB_EEEEEEENS4_39AutoVectorizingCopyWithAssumedAlignmentILi128EEENS4_14SM90_TMA_STOREES21_S23_S23_EEEvvEEEEvNT_6ParamsE --------------------------
	.section	.nv.info._ZN7cutlass13device_kernelINS_4gemm6kernel13GemmUniversalIN4cute5tupleIJiiiiEEENS1_10collective13CollectiveMmaINS1_35MainloopSm100TmaUmmaWarpSpecializedILi3ELi2ELi4ENS5_IJNS4_1CILi1EEESB_SB_EEEEENS5_IJNSA_ILi128EEENSA_ILi64EEESE_EEENS_12float_e5m2_tENS5_IJlSB_lEEESH_SI_NS4_8TiledMMAINS4_8MMA_AtomIJNS4_10MMA_TraitsINS4_19SM100_MMA_F8F6F4_SSEJSH_SH_fSE_SF_NS4_17integral_constantINS4_4UMMA5MajorELSP_0EEESQ_NSN_INSO_7ScaleInELSR_0EEESS_EEEEEENS4_6LayoutISC_NS5_IJNSA_ILi0EEESW_SW_EEEEENS5_IJNS4_10UnderscoreESZ_SZ_EEEEENS4_13SM90_TMA_LOADENS4_14ComposedLayoutINS4_7SwizzleILi3ELi4ELi3EEENS4_18smem_ptr_flag_bitsILi8EEENSV_INS5_IJNSA_ILi8EEESE_EEENS5_IJSE_SB_EEEEEEEvNS4_8identityES12_S1C_vS1D_EENS_8epilogue10collective18CollectiveEpilogueINS1F_23Sm100TmaWarpSpecializedILi1ELi1ELi64ELb0ELb0EEEJSG_NS5_IJNSV_ISE_SB_EENSV_ISF_SB_EEEEESH_SI_SH_SI_NS1F_6fusion15FusionCallbacksIS1J_NS1N_17LinearCombinationISH_fSH_fLNS_15FloatRoundStyleE2EEESG_S1M_JEEENS4_5SM1004TMEM4LOAD26SM100_TMEM_LOAD_32dp32b64xES12_NS13_INS14_ILi2ELi4ELi3EEES17_NSV_INS5_IJS18_SF_EEENS5_IJSF_SB_EEEEEEENS4_39AutoVectorizingCopyWithAssumedAlignmentILi128EEENS4_14SM90_TMA_STOREES21_S23_S23_EEEvvEEEEvNT_6ParamsE,"",@"SHT_CUDA_INFO"
	.sectionflags	@""
	.align	4


	//----- nvinfo : EIATTR_CUDA_API_VERSION
	.align		4
        /*0000*/ 	.byte	0x04, 0x37
        /*0002*/ 	.short	(.L_31 - .L_30)
.L_30:
        /*0004*/ 	.word	0x00000082


	//----- nvinfo : EIATTR_KPARAM_INFO
	.align		4
.L_31:
        /*0008*/ 	.byte	0x04, 0x17
        /*000a*/ 	.short	(.L_33 - .L_32)
.L_32:
        /*000c*/ 	.word	0x00000000
        /*0010*/ 	.short	0x0000
        /*0012*/ 	.short	0x0000
        /*0014*/ 	.byte	0x00, 0xf0, 0x01, 0x20


	//----- nvinfo : EIATTR_AT_ENTRY_FRAGMENTS
	.align		4
.L_33:
        /*0018*/ 	.byte	0x04, 0x4f
        /*001a*/ 	.short	(.L_35 - .L_34)


	//   ....[0]....
.L_34:
        /*001c*/ 	.word	0x00000006


	//----- nvinfo : EIATTR_RESERVED_SMEM_USED
	.align		4
.L_35:
        /*0020*/ 	.byte	0x01, 0x41
	.zero		2


	//----- nvinfo : EIATTR_SPARSE_MMA_MASK
	.align		4
        /*0024*/ 	.byte	0x03, 0x50
        /*0026*/ 	.short	0x0000


	//----- nvinfo : EIATTR_TCGEN05_1CTA_USED
	.align		4
        /*0028*/ 	.byte	0x01, 0x51
	.zero		2


	//----- nvinfo : EIATTR_MAXREG_COUNT
	.align		4
        /*002c*/ 	.byte	0x03, 0x1b
        /*002e*/ 	.short	0x00ff


	//----- nvinfo : EIATTR_NUM_BARRIERS
	.align		4
        /*0030*/ 	.byte	0x02, 0x4c
        /*0032*/ 	.byte	0x07
	.zero		1


	//----- nvinfo : EIATTR_EXTERNS
	.align		4
        /*0034*/ 	.byte	0x04, 0x0f
        /*0036*/ 	.short	(.L_37 - .L_36)


	//   ....[0]....
	.align		4
.L_36:
        /*0038*/ 	.word	index@(__assertfail)


	//----- nvinfo : EIATTR_MERCURY_ISA_VERSION
	.align		4
.L_37:
        /*003c*/ 	.byte	0x03, 0x5f
        /*003e*/ 	.short	0x0101


	//----- nvinfo : EIATTR_INT_WARP_WIDE_INSTR_OFFSETS
	.align		4
        /*0040*/ 	.byte	0x04, 0x31
        /*0042*/ 	.short	(.L_39 - .L_38)


	//   ....[0]....
.L_38:
        /*0044*/ 	.word	0x00001d60


	//   ....[1]....
        /*0048*/ 	.word	0x00003720


	//   ....[2]....
        /*004c*/ 	.word	0x00003740


	//   ....[3]....
        /*0050*/ 	.word	0x00003770


	//   ....[4]....
        /*0054*/ 	.word	0x00004180


	//   ....[5]....
        /*0058*/ 	.word	0x00004270


	//----- nvinfo : EIATTR_COOP_GROUP_MASK_REGIDS
	.align		4
.L_39:
        /*005c*/ 	.byte	0x04, 0x29
        /*005e*/ 	.short	(.L_41 - .L_40)


	//   ....[0]....
.L_40:
        /*0060*/ 	.word	0xffffffff


	//   ....[1]....
        /*0064*/ 	.word	0xffffffff


	//   ....[2]....
        /*0068*/ 	.word	0xffffffff


	//   ....[3]....
        /*006c*/ 	.word	0xffffffff


	//   ....[4]....
        /*0070*/ 	.word	0xffffffff


	//   ....[5]....
        /*0074*/ 	.word	0xffffffff


	//   ....[6]....
        /*0078*/ 	.word	0xffffffff


	//   ....[7]....
        /*007c*/ 	.word	0xffffffff


	//   ....[8]....
        /*0080*/ 	.word	0xffffffff


	//   ....[9]....
        /*0084*/ 	.word	0xffffffff


	//   ....[10]....
        /*0088*/ 	.word	0xffffffff


	//   ....[11]....
        /*008c*/ 	.word	0xffffffff


	//   ....[12]....
        /*0090*/ 	.word	0xffffffff


	//----- nvinfo : EIATTR_COOP_GROUP_INSTR_OFFSETS
	.align		4
.L_41:
        /*0094*/ 	.byte	0x04, 0x28
        /*0096*/ 	.short	(.L_43 - .L_42)


	//   ....[0]....
.L_42:
        /*0098*/ 	.word	0x00000090


	//   ....[1]....
        /*009c*/ 	.word	0x000004d0


	//   ....[2]....
        /*00a0*/ 	.word	0x00000620


	//   ....[3]....
        /*00a4*/ 	.word	0x00000760


	//   ....[4]....
        /*00a8*/ 	.word	0x00000860


	//   ....[5]....
        /*00ac*/ 	.word	0x000009d0


	//   ....[6]....
        /*00b0*/ 	.word	0x00000b70


	//   ....[7]....
        /*00b4*/ 	.word	0x00001c40


	//   ....[8]....
        /*00b8*/ 	.word	0x00002990


	//   ....[9]....
        /*00bc*/ 	.word	0x00002ba0


	//   ....[10]....
        /*00c0*/ 	.word	0x00002bd0


	//   ....[11]....
        /*00c4*/ 	.word	0x00003600


	//   ....[12]....
        /*00c8*/ 	.word	0x00003830


	//----- nvinfo : EIATTR_VRC_CTA_INIT_COUNT
	.align		4
.L_43:
        /*00cc*/ 	.byte	0x02, 0x4a
        /*00ce*/ 	.byte	0x80
	.zero		1


	//----- nvinfo : EIATTR_SYSCALL_OFFSETS
	.align		4
        /*00d0*/ 	.byte	0x04, 0x46
        /*00d2*/ 	.short	(.L_45 - .L_44)


	//   ....[0]....
.L_44:
        /*00d4*/ 	.word	0x00004c60


	//   ....[1]....
        /*00d8*/ 	.word	0x00004da0


	//   ....[2]....
        /*00dc*/ 	.word	0x00005540


	//----- nvinfo : EIATTR_MBARRIER_INSTR_OFFSETS
	.align		4
.L_45:
        /*00e0*/ 	.byte	0x04, 0x39
        /*00e2*/ 	.short	(.L_47 - .L_46)


	//   ....[0]....
.L_46:
        /*00e4*/ 	.word	0x000005b0
        /*00e8*/ 	.word	0x000000ff
        /*00ec*/ 	.word	0x00000000
        /*00f0*/ 	.short	0x0100
        /*00f2*/ 	.byte	0x05
	.zero		1


	//   ....[1]....
        /*00f4*/ 	.word	0x000005c0
        /*00f8*/ 	.word	0x000000ff
        /*00fc*/ 	.word	0x00000018
        /*0100*/ 	.short	0x0100
        /*0102*/ 	.byte	0x05
	.zero		1


	//   ....[2]....
        /*0104*/ 	.word	0x000005d0
        /*0108*/ 	.word	0x000000ff
        /*010c*/ 	.word	0x00000008
        /*0110*/ 	.short	0x0100
        /*0112*/ 	.byte	0x05
	.zero		1


	//   ....[3]....
        /*0114*/ 	.word	0x000005e0
        /*0118*/ 	.word	0x000000ff
        /*011c*/ 	.word	0x00000020
        /*0120*/ 	.short	0x0100
        /*0122*/ 	.byte	0x05
	.zero		1


	//   ....[4]....
        /*0124*/ 	.word	0x000005f0
        /*0128*/ 	.word	0x000000ff
        /*012c*/ 	.word	0x00000010
        /*0130*/ 	.short	0x0100
        /*0132*/ 	.byte	0x05
	.zero		1


	//   ....[5]....
        /*0134*/ 	.word	0x00000600
        /*0138*/ 	.word	0x000000ff
        /*013c*/ 	.word	0x00000028
        /*0140*/ 	.short	0x0100
        /*0142*/ 	.byte	0x05
	.zero		1


	//   ....[6]....
        /*0144*/ 	.word	0x00000730
        /*0148*/ 	.word	0x000000ff
        /*014c*/ 	.word	0x00000030
        /*0150*/ 	.short	0x0100
        /*0152*/ 	.byte	0x06
	.zero		1


	//   ....[7]....
        /*0154*/ 	.word	0x00000740
        /*0158*/ 	.word	0x000000ff
        /*015c*/ 	.word	0x00000038
        /*0160*/ 	.short	0x0100
        /*0162*/ 	.byte	0x06
	.zero		1


	//   ....[8]....
        /*0164*/ 	.word	0x00000830
        /*0168*/ 	.word	0x000000ff
        /*016c*/ 	.word	0x00000040
        /*0170*/ 	.short	0x0100
        /*0172*/ 	.byte	0x05
	.zero		1


	//   ....[9]....
        /*0174*/ 	.word	0x00000840
        /*0178*/ 	.word	0x000000ff
        /*017c*/ 	.word	0x00000048
        /*0180*/ 	.short	0x0100
        /*0182*/ 	.byte	0x05
	.zero		1


	//   ....[10]....
        /*0184*/ 	.word	0x00000980
        /*0188*/ 	.word	0x000000ff
        /*018c*/ 	.word	0x00000050
        /*0190*/ 	.short	0x0100
        /*0192*/ 	.byte	0x05
	.zero		1


	//   ....[11]....
        /*0194*/ 	.word	0x00000990
        /*0198*/ 	.word	0x000000ff
        /*019c*/ 	.word	0x00000060
        /*01a0*/ 	.short	0x0100
        /*01a2*/ 	.byte	0x05
	.zero		1


	//   ....[12]....
        /*01a4*/ 	.word	0x000009a0
        /*01a8*/ 	.word	0x000000ff
        /*01ac*/ 	.word	0x00000058
        /*01b0*/ 	.short	0x0100
        /*01b2*/ 	.byte	0x05
	.zero		1


	//   ....[13]....
        /*01b4*/ 	.word	0x000009b0
        /*01b8*/ 	.word	0x000000ff
        /*01bc*/ 	.word	0x00000068
        /*01c0*/ 	.short	0x0100
        /*01c2*/ 	.byte	0x05
	.zero		1


	//   ....[14]....
        /*01c4*/ 	.word	0x00000ae0
        /*01c8*/ 	.word	0x000000ff
        /*01cc*/ 	.word	0x00000070
        /*01d0*/ 	.short	0x0100
        /*01d2*/ 	.byte	0x06
	.zero		1


	//   ....[15]....
        /*01d4*/ 	.word	0x00000af0
        /*01d8*/ 	.word	0x000000ff
        /*01dc*/ 	.word	0x00000090
        /*01e0*/ 	.short	0x0100
        /*01e2*/ 	.byte	0x06
	.zero		1


	//   ....[16]....
        /*01e4*/ 	.word	0x00000b00
        /*01e8*/ 	.word	0x000000ff
        /*01ec*/ 	.word	0x00000078
        /*01f0*/ 	.short	0x0100
        /*01f2*/ 	.byte	0x06
	.zero		1


	//   ....[17]....
        /*01f4*/ 	.word	0x00000b10
        /*01f8*/ 	.word	0x000000ff
        /*01fc*/ 	.word	0x00000098
        /*0200*/ 	.short	0x0100
        /*0202*/ 	.byte	0x06
	.zero		1


	//   ....[18]....
        /*0204*/ 	.word	0x00000b20
        /*0208*/ 	.word	0x000000ff
        /*020c*/ 	.word	0x00000080
        /*0210*/ 	.short	0x0100
        /*0212*/ 	.byte	0x06
	.zero		1


	//   ....[19]....
        /*0214*/ 	.word	0x00000b30
        /*0218*/ 	.word	0x000000ff
        /*021c*/ 	.word	0x000000a0
        /*0220*/ 	.short	0x0100
        /*0222*/ 	.byte	0x06
	.zero		1


	//   ....[20]....
        /*0224*/ 	.word	0x00000b40
        /*0228*/ 	.word	0x000000ff
        /*022c*/ 	.word	0x00000088
        /*0230*/ 	.short	0x0100
        /*0232*/ 	.byte	0x06
	.zero		1


	//   ....[21]....
        /*0234*/ 	.word	0x00000b50
        /*0238*/ 	.word	0x000000ff
        /*023c*/ 	.word	0x000000a8
        /*0240*/ 	.short	0x0100
        /*0242*/ 	.byte	0x06
	.zero		1


	//   ....[22]....
        /*0244*/ 	.word	0x00000c40
        /*0248*/ 	.word	0x000000ff
        /*024c*/ 	.word	0x000000b0
        /*0250*/ 	.short	0x0100
        /*0252*/ 	.byte	0x05
	.zero		1


	//   ....[23]....
        /*0254*/ 	.word	0x00000c50
        /*0258*/ 	.word	0x000000ff
        /*025c*/ 	.word	0x000000c0
        /*0260*/ 	.short	0x0100
        /*0262*/ 	.byte	0x05
	.zero		1


	//   ....[24]....
        /*0264*/ 	.word	0x00000c60
        /*0268*/ 	.word	0x000000ff
        /*026c*/ 	.word	0x000000b8
        /*0270*/ 	.short	0x0100
        /*0272*/ 	.byte	0x05
	.zero		1


	//   ....[25]....
        /*0274*/ 	.word	0x00000c70
        /*0278*/ 	.word	0x000000ff
        /*027c*/ 	.word	0x000000c8
        /*0280*/ 	.short	0x0100
        /*0282*/ 	.byte	0x05
	.zero		1


	//   ....[26]....
        /*0284*/ 	.word	0x00001540
        /*0288*/ 	.word	0x00000003
        /*028c*/ 	.word	0x000000c0
        /*0290*/ 	.short	0x010a
        /*0292*/ 	.byte	0xff
	.zero		1


	//   ....[27]....
        /*0294*/ 	.word	0x00001570
        /*0298*/ 	.word	0x00000003
        /*029c*/ 	.word	0x000000b0
        /*02a0*/ 	.short	0x0101
        /*02a2*/ 	.byte	0xff
	.zero		1


	//   ....[28]....
        /*02a4*/ 	.word	0x00001640
        /*02a8*/ 	.word	0x000000ff
        /*02ac*/ 	.word	0x00000018
        /*02b0*/ 	.short	0x010a
        /*02b2*/ 	.byte	0x08
	.zero		1


	//   ....[29]....
        /*02b4*/ 	.word	0x000016e0
        /*02b8*/ 	.word	0x000000ff
        /*02bc*/ 	.word	0x00000018
        /*02c0*/ 	.short	0x010a
        /*02c2*/ 	.byte	0x21
	.zero		1


	//   ....[30]....
        /*02c4*/ 	.word	0x00001830
        /*02c8*/ 	.word	0x000000ff
        /*02cc*/ 	.word	0x00000018
        /*02d0*/ 	.short	0x010a
        /*02d2*/ 	.byte	0x08
	.zero		1


	//   ....[31]....
        /*02d4*/ 	.word	0x00001940
        /*02d8*/ 	.word	0x000000ff
        /*02dc*/ 	.word	0x00000048
        /*02e0*/ 	.short	0x0101
        /*02e2*/ 	.byte	0x04
	.zero		1


	//   ....[32]....
        /*02e4*/ 	.word	0x00001960
        /*02e8*/ 	.word	0x000000ff
        /*02ec*/ 	.word	0x00000018
        /*02f0*/ 	.short	0x010a
        /*02f2*/ 	.byte	0x08
	.zero		1


	//   ....[33]....
        /*02f4*/ 	.word	0x000019e0
        /*02f8*/ 	.word	0x000000ff
        /*02fc*/ 	.word	0x00000018
        /*0300*/ 	.short	0x010a
        /*0302*/ 	.byte	0x11
	.zero		1


	//   ....[34]....
        /*0304*/ 	.word	0x00001b30
        /*0308*/ 	.word	0x000000ff
        /*030c*/ 	.word	0x00000018
        /*0310*/ 	.short	0x010a
        /*0312*/ 	.byte	0x08
	.zero		1


	//   ....[35]....
        /*0314*/ 	.word	0x00001c70
        /*0318*/ 	.word	0x00000002
        /*031c*/ 	.word	0x00000050
        /*0320*/ 	.short	0x010a
        /*0322*/ 	.byte	0xff
	.zero		1


	//   ....[36]....
        /*0324*/ 	.word	0x00001d30
        /*0328*/ 	.word	0x00000002
        /*032c*/ 	.word	0x00000000
        /*0330*/ 	.short	0x0101
        /*0332*/ 	.byte	0xff
	.zero		1


	//   ....[37]....
        /*0334*/ 	.word	0x00002290
        /*0338*/ 	.word	0x000000ff
        /*033c*/ 	.word	0x00000000
        /*0340*/ 	.short	0x010a
        /*0342*/ 	.byte	0x05
	.zero		1


	//   ....[38]....
        /*0344*/ 	.word	0x00002320
        /*0348*/ 	.word	0x000000ff
        /*034c*/ 	.word	0x00000000
        /*0350*/ 	.short	0x010a
        /*0352*/ 	.byte	0x05
	.zero		1


	//   ....[39]....
        /*0354*/ 	.word	0x000023c0
        /*0358*/ 	.word	0x00000000
        /*035c*/ 	.word	0x00000000
        /*0360*/ 	.short	0x010a
        /*0362*/ 	.byte	0xff
	.zero		1


	//   ....[40]....
        /*0364*/ 	.word	0x000024e0
        /*0368*/ 	.word	0x00000000
        /*036c*/ 	.word	0x000000b0
        /*0370*/ 	.short	0x010a
        /*0372*/ 	.byte	0xff
	.zero		1


	//   ....[41]....
        /*0374*/ 	.word	0x00002540
        /*0378*/ 	.word	0x00000004
        /*037c*/ 	.word	0x00000000
        /*0380*/ 	.short	0x0101
        /*0382*/ 	.byte	0xff
	.zero		1


	//   ....[42]....
        /*0384*/ 	.word	0x00002560
        /*0388*/ 	.word	0x000000ff
        /*038c*/ 	.word	0x00000060
        /*0390*/ 	.short	0x010a
        /*0392*/ 	.byte	0x05
	.zero		1


	//   ....[43]....
        /*0394*/ 	.word	0x00002680
        /*0398*/ 	.word	0x00000000
        /*039c*/ 	.word	0x00000050
        /*03a0*/ 	.short	0x010a
        /*03a2*/ 	.byte	0xff
	.zero		1


	//   ....[44]....
        /*03a4*/ 	.word	0x00002790
        /*03a8*/ 	.word	0x00000000
        /*03ac*/ 	.word	0x00000000
        /*03b0*/ 	.short	0x0101
        /*03b2*/ 	.byte	0xff
	.zero		1


	//   ....[45]....
        /*03b4*/ 	.word	0x00002820
        /*03b8*/ 	.word	0x000000ff
        /*03bc*/ 	.word	0x00000060
        /*03c0*/ 	.short	0x0106
        /*03c2*/ 	.byte	0x05
	.zero		1


	//   ....[46]....
        /*03c4*/ 	.word	0x00002840
        /*03c8*/ 	.word	0x000000ff
        /*03cc*/ 	.word	0x00000060
        /*03d0*/ 	.short	0x010a
        /*03d2*/ 	.byte	0x05
	.zero		1


	//   ....[47]....
        /*03d4*/ 	.word	0x000028d0
        /*03d8*/ 	.word	0x000000ff
        /*03dc*/ 	.word	0x00000060
        /*03e0*/ 	.short	0x0106
        /*03e2*/ 	.byte	0x04
	.zero		1


	//   ....[48]....
        /*03e4*/ 	.word	0x00002910
        /*03e8*/ 	.word	0x00000000
        /*03ec*/ 	.word	0x00000060
        /*03f0*/ 	.short	0x010a
        /*03f2*/ 	.byte	0xff
	.zero		1


	//   ....[49]....
        /*03f4*/ 	.word	0x00002e50
        /*03f8*/ 	.word	0x00000000
        /*03fc*/ 	.word	0x00000050
        /*0400*/ 	.short	0x010a
        /*0402*/ 	.byte	0xff
	.zero		1


	//   ....[50]....
        /*0404*/ 	.word	0x00002f60
        /*0408*/ 	.word	0x00000003
        /*040c*/ 	.word	0x00000000
        /*0410*/ 	.short	0x0101
        /*0412*/ 	.byte	0xff
	.zero		1


	//   ....[51]....
        /*0414*/ 	.word	0x00002f70
        /*0418*/ 	.word	0x000000ff
        /*041c*/ 	.word	0x00000000
        /*0420*/ 	.short	0x010a
        /*0422*/ 	.byte	0x06
	.zero		1


	//   ....[52]....
        /*0424*/ 	.word	0x00002f90
        /*0428*/ 	.word	0x000000ff
        /*042c*/ 	.word	0x00000090
        /*0430*/ 	.short	0x010a
        /*0432*/ 	.byte	0x07
	.zero		1


	//   ....[53]....
        /*0434*/ 	.word	0x00003060
        /*0438*/ 	.word	0x000000ff
        /*043c*/ 	.word	0x00000000
        /*0440*/ 	.short	0x010a
        /*0442*/ 	.byte	0x06
	.zero		1


	//   ....[54]....
        /*0444*/ 	.word	0x00003190
        /*0448*/ 	.word	0x000000ff
        /*044c*/ 	.word	0x00000000
        /*0450*/ 	.short	0x010a
        /*0452*/ 	.byte	0x1a
	.zero		1


	//   ....[55]....
        /*0454*/ 	.word	0x00003430
        /*0458*/ 	.word	0x000000ff
        /*045c*/ 	.word	0x00000000
        /*0460*/ 	.short	0x010a
        /*0462*/ 	.byte	0x06
	.zero		1


	//   ....[56]....
        /*0464*/ 	.word	0x000034c0
        /*0468*/ 	.word	0x000000ff
        /*046c*/ 	.word	0x00000000
        /*0470*/ 	.short	0x010a
        /*0472*/ 	.byte	0x06
	.zero		1


	//   ....[57]....
        /*0474*/ 	.word	0x00003550
        /*0478*/ 	.word	0x000000ff
        /*047c*/ 	.word	0x00000000
        /*0480*/ 	.short	0x010a
        /*0482*/ 	.byte	0x06
	.zero		1


	//   ....[58]....
        /*0484*/ 	.word	0x000035e0
        /*0488*/ 	.word	0x000000ff
        /*048c*/ 	.word	0x00000000
        /*0490*/ 	.short	0x010a
        /*0492*/ 	.byte	0x07
	.zero		1


	//   ....[59]....
        /*0494*/ 	.word	0x00003a20
        /*0498*/ 	.word	0x00000000
        /*049c*/ 	.word	0x00000050
        /*04a0*/ 	.short	0x010a
        /*04a2*/ 	.byte	0xff
	.zero		1


	//   ....[60]....
        /*04a4*/ 	.word	0x00003b10
        /*04a8*/ 	.word	0x00000000
        /*04ac*/ 	.word	0x00000000
        /*04b0*/ 	.short	0x0101
        /*04b2*/ 	.byte	0xff
	.zero		1


	//   ....[61]....
        /*04b4*/ 	.word	0x00003e30
        /*04b8*/ 	.word	0x000000ff
        /*04bc*/ 	.word	0x00000048
        /*04c0*/ 	.short	0x010a
        /*04c2*/ 	.byte	0x06
	.zero		1


	//   ....[62]....
        /*04c4*/ 	.word	0x00003fb0
        /*04c8*/ 	.word	0x000000ff
        /*04cc*/ 	.word	0x00000038
        /*04d0*/ 	.short	0x010a
        /*04d2*/ 	.byte	0x06
	.zero		1


	//   ....[63]....
        /*04d4*/ 	.word	0x000042e0
        /*04d8*/ 	.word	0x000000ff
        /*04dc*/ 	.word	0x00000030
        /*04e0*/ 	.short	0x010b
        /*04e2*/ 	.byte	0x06
	.zero		1


	//   ....[64]....
        /*04e4*/ 	.word	0x00004300
        /*04e8*/ 	.word	0x000000ff
        /*04ec*/ 	.word	0x00000000
        /*04f0*/ 	.short	0x0101
        /*04f2*/ 	.byte	0x25
	.zero		1


	//   ....[65]....
        /*04f4*/ 	.word	0x00004340
        /*04f8*/ 	.word	0x00000000
        /*04fc*/ 	.word	0x00000038
        /*0500*/ 	.short	0x010a
        /*0502*/ 	.byte	0xff
	.zero		1


	//   ....[66]....
        /*0504*/ 	.word	0x00004670
        /*0508*/ 	.word	0x00000000
        /*050c*/ 	.word	0x00000050
        /*0510*/ 	.short	0x010a
        /*0512*/ 	.byte	0xff
	.zero		1


	//   ....[67]....
        /*0514*/ 	.word	0x00004780
        /*0518*/ 	.word	0x00000000
        /*051c*/ 	.word	0x00000000
        /*0520*/ 	.short	0x0101
        /*0522*/ 	.byte	0xff
	.zero		1


	//   ....[68]....
        /*0524*/ 	.word	0x00005120
        /*0528*/ 	.word	0x000000ff
        /*052c*/ 	.word	0x00000030
        /*0530*/ 	.short	0x010a
        /*0532*/ 	.byte	0x2b
	.zero		1


	//   ....[69]....
        /*0534*/ 	.word	0x00005130
        /*0538*/ 	.word	0x0000009c
        /*053c*/ 	.word	0x00000070
        /*0540*/ 	.short	0x010a
        /*0542*/ 	.byte	0xff
	.zero		1


	//   ....[70]....
        /*0544*/ 	.word	0x000052c0
        /*0548*/ 	.word	0x000000ff
        /*054c*/ 	.word	0x00000030
        /*0550*/ 	.short	0x010a
        /*0552*/ 	.byte	0x2b
	.zero		1


	//   ....[71]....
        /*0554*/ 	.word	0x000053c0
        /*0558*/ 	.word	0x000000ff
        /*055c*/ 	.word	0x00000000
        /*0560*/ 	.short	0x0101
        /*0562*/ 	.byte	0x04
	.zero		1


	//   ....[72]....
        /*0564*/ 	.word	0x00005420
        /*0568*/ 	.word	0x0000009c
        /*056c*/ 	.word	0x00000070
        /*0570*/ 	.short	0x010a
        /*0572*/ 	.byte	0xff
	.zero		1


	//   ....[73]....
        /*0574*/ 	.word	0x000057e0
        /*0578*/ 	.word	0x000000ff
        /*057c*/ 	.word	0x00000000
        /*0580*/ 	.short	0x0101
        /*0582*/ 	.byte	0x05
	.zero		1


	//   ....[74]....
        /*0584*/ 	.word	0x00006890
        /*0588*/ 	.word	0x00000003
        /*058c*/ 	.word	0x000000c0
        /*0590*/ 	.short	0x010a
        /*0592*/ 	.byte	0xff
	.zero		1


	//   ....[75]....
        /*0594*/ 	.word	0x000068f0
        /*0598*/ 	.word	0x00000002
        /*059c*/ 	.word	0x00000018
        /*05a0*/ 	.short	0x010a
        /*05a2*/ 	.byte	0xff
	.zero		1


	//   ....[76]....
        /*05a4*/ 	.word	0x00006950
        /*05a8*/ 	.word	0x00000002
        /*05ac*/ 	.word	0x00000018
        /*05b0*/ 	.short	0x010a
        /*05b2*/ 	.byte	0xff
	.zero		1


	//   ....[77]....
        /*05b4*/ 	.word	0x000069a0
        /*05b8*/ 	.word	0x00000002
        /*05bc*/ 	.word	0x00000050
        /*05c0*/ 	.short	0x010a
        /*05c2*/ 	.byte	0xff
	.zero		1


	//   ....[78]....
        /*05c4*/ 	.word	0x00006a00
        /*05c8*/ 	.word	0x00000000
        /*05cc*/ 	.word	0x00000000
        /*05d0*/ 	.short	0x010a
        /*05d2*/ 	.byte	0xff
	.zero		1


	//   ....[79]....
        /*05d4*/ 	.word	0x00006a60
        /*05d8*/ 	.word	0x00000000
        /*05dc*/ 	.word	0x00000000
        /*05e0*/ 	.short	0x010a
        /*05e2*/ 	.byte	0xff
	.zero		1


	//   ....[80]....
        /*05e4*/ 	.word	0x00006ab0
        /*05e8*/ 	.word	0x00000000
        /*05ec*/ 	.word	0x000000b0
        /*05f0*/ 	.short	0x010a
        /*05f2*/ 	.byte	0xff
	.zero		1


	//   ....[81]....
        /*05f4*/ 	.word	0x00006b10
        /*05f8*/ 	.word	0x00000000
        /*05fc*/ 	.word	0x00000060
        /*0600*/ 	.short	0x010a
        /*0602*/ 	.byte	0xff
	.zero		1


	//   ....[82]....
        /*0604*/ 	.word	0x00006b60
        /*0608*/ 	.word	0x00000000
        /*060c*/ 	.word	0x00000050
        /*0610*/ 	.short	0x010a
        /*0612*/ 	.byte	0xff
	.zero		1


	//   ....[83]....
        /*0614*/ 	.word	0x00006bc0
        /*0618*/ 	.word	0x00000000
        /*061c*/ 	.word	0x00000060
        /*0620*/ 	.short	0x010a
        /*0622*/ 	.byte	0xff
	.zero		1


	//   ....[84]....
        /*0624*/ 	.word	0x00006c10
        /*0628*/ 	.word	0x00000000
        /*062c*/ 	.word	0x00000050
        /*0630*/ 	.short	0x010a
        /*0632*/ 	.byte	0xff
	.zero		1


	//   ....[85]....
        /*0634*/ 	.word	0x00006c70
        /*0638*/ 	.word	0x00000003
        /*063c*/ 	.word	0x00000090
        /*0640*/ 	.short	0x010a
        /*0642*/ 	.byte	0xff
	.zero		1


	//   ....[86]....
        /*0644*/ 	.word	0x00006cd0
        /*0648*/ 	.word	0x00000000
        /*064c*/ 	.word	0x00000000
        /*0650*/ 	.short	0x010a
        /*0652*/ 	.byte	0xff
	.zero		1


	//   ....[87]....
        /*0654*/ 	.word	0x00006d30
        /*0658*/ 	.word	0x00000000
        /*065c*/ 	.word	0x00000000
        /*0660*/ 	.short	0x010a
        /*0662*/ 	.byte	0xff
	.zero		1


	//   ....[88]....
        /*0664*/ 	.word	0x00006d90
        /*0668*/ 	.word	0x00000000
        /*066c*/ 	.word	0x00000000
        /*0670*/ 	.short	0x010a
        /*0672*/ 	.byte	0xff
	.zero		1


	//   ....[89]....
        /*0674*/ 	.word	0x00006df0
        /*0678*/ 	.word	0x00000000
        /*067c*/ 	.word	0x00000000
        /*0680*/ 	.short	0x010a
        /*0682*/ 	.byte	0xff
	.zero		1


	//   ....[90]....
        /*0684*/ 	.word	0x00006e50
        /*0688*/ 	.word	0x00000000
        /*068c*/ 	.word	0x00000000
        /*0690*/ 	.short	0x010a
        /*0692*/ 	.byte	0xff
	.zero		1


	//   ....[91]....
        /*0694*/ 	.word	0x00006ea0
        /*0698*/ 	.word	0x00000000
        /*069c*/ 	.word	0x00000050
        /*06a0*/ 	.short	0x010a
        /*06a2*/ 	.byte	0xff
	.zero		1


	//   ....[92]....
        /*06a4*/ 	.word	0x00006f00
        /*06a8*/ 	.word	0x00000000
        /*06ac*/ 	.word	0x00000048
        /*06b0*/ 	.short	0x010a
        /*06b2*/ 	.byte	0xff
	.zero		1


	//   ....[93]....
        /*06b4*/ 	.word	0x00006f60
        /*06b8*/ 	.word	0x00000003
        /*06bc*/ 	.word	0x00000038
        /*06c0*/ 	.short	0x010a
        /*06c2*/ 	.byte	0xff
	.zero		1


	//   ....[94]....
        /*06c4*/ 	.word	0x00006fb0
        /*06c8*/ 	.word	0x00000000
        /*06cc*/ 	.word	0x00000050
        /*06d0*/ 	.short	0x010a
        /*06d2*/ 	.byte	0xff
	.zero		1


	//   ....[95]....
        /*06d4*/ 	.word	0x00007010
        /*06d8*/ 	.word	0x00000000
        /*06dc*/ 	.word	0x00000030
        /*06e0*/ 	.short	0x010a
        /*06e2*/ 	.byte	0xff
	.zero		1


	//   ....[96]....
        /*06e4*/ 	.word	0x00007060
        /*06e8*/ 	.word	0x0000009c
        /*06ec*/ 	.word	0x00000070
        /*06f0*/ 	.short	0x010a
        /*06f2*/ 	.byte	0xff
	.zero		1


	//----- nvinfo : EIATTR_NUM_MBARRIERS
	.align		4
.L_47:
        /*06f4*/ 	.byte	0x03, 0x38
        /*06f6*/ 	.short	0x001a


	//----- nvinfo : EIATTR_EXIT_INSTR_OFFSETS
	.align		4
        /*06f8*/ 	.byte	0x04, 0x1c
        /*06fa*/ 	.short	(.L_49 - .L_48)


	//   ....[0]....
.L_48:
        /*06fc*/ 	.word	0x000023f0


	//   ....[1]....
        /*0700*/ 	.word	0x000028e0


	//   ....[2]....
        /*0704*/ 	.word	0x00002940


	//   ....[3]....
        /*0708*/ 	.word	0x00003840


	//   ....[4]....
        /*070c*/ 	.word	0x00004370


	//   ....[5]....
        /*0710*/ 	.word	0x000043b0


	//   ....[6]....
        /*0714*/ 	.word	0x00006880


	//----- nvinfo : EIATTR_MAX_THREADS
	.align		4
.L_49:
        /*0718*/ 	.byte	0x04, 0x05
        /*071a*/ 	.short	(.L_51 - .L_50)
.L_50:
        /*071c*/ 	.word	0x00000100
        /*0720*/ 	.word	0x00000001
        /*0724*/ 	.word	0x00000001


	//----- nvinfo : EIATTR_CRS_STACK_SIZE
	.align		4
.L_51:
        /*0728*/ 	.byte	0x04, 0x1e
        /*072a*/ 	.short	(.L_53 - .L_52)
.L_52:
        /*072c*/ 	.word	0x00000000


	//----- nvinfo : EIATTR_CBANK_PARAM_SIZE
	.align		4
.L_53:
        /*0730*/ 	.byte	0x03, 0x19
        /*0732*/ 	.short	0x0800


	//----- nvinfo : EIATTR_PARAM_CBANK
	.align		4
        /*0734*/ 	.byte	0x04, 0x0a
        /*0736*/ 	.short	(.L_55 - .L_54)
	.align		4
.L_54:
        /*0738*/ 	.word	index@(.nv.constant0._ZN7cutlass13device_kernelINS_4gemm6kernel13GemmUniversalIN4cute5tupleIJiiiiEEENS1_10collective13CollectiveMmaINS1_35MainloopSm100TmaUmmaWarpSpecializedILi3ELi2ELi4ENS5_IJNS4_1CILi1EEESB_SB_EEEEENS5_IJNSA_ILi128EEENSA_ILi64EEESE_EEENS_12float_e5m2_tENS5_IJlSB_lEEESH_SI_NS4_8TiledMMAINS4_8MMA_AtomIJNS4_10MMA_TraitsINS4_19SM100_MMA_F8F6F4_SSEJSH_SH_fSE_SF_NS4_17integral_constantINS4_4UMMA5MajorELSP_0EEESQ_NSN_INSO_7ScaleInELSR_0EEESS_EEEEEENS4_6LayoutISC_NS5_IJNSA_ILi0EEESW_SW_EEEEENS5_IJNS4_10UnderscoreESZ_SZ_EEEEENS4_13SM90_TMA_LOADENS4_14ComposedLayoutINS4_7SwizzleILi3ELi4ELi3EEENS4_18smem_ptr_flag_bitsILi8EEENSV_INS5_IJNSA_ILi8EEESE_EEENS5_IJSE_SB_EEEEEEEvNS4_8identityES12_S1C_vS1D_EENS_8epilogue10collective18CollectiveEpilogueINS1F_23Sm100TmaWarpSpecializedILi1ELi1ELi64ELb0ELb0EEEJSG_NS5_IJNSV_ISE_SB_EENSV_ISF_SB_EEEEESH_SI_SH_SI_NS1F_6fusion15FusionCallbacksIS1J_NS1N_17LinearCombinationISH_fSH_fLNS_15FloatRoundStyleE2EEESG_S1M_JEEENS4_5SM1004TMEM4LOAD26SM100_TMEM_LOAD_32dp32b64xES12_NS13_INS14_ILi2ELi4ELi3EEES17_NSV_INS5_IJS18_SF_EEENS5_IJSF_SB_EEEEEEENS4_39AutoVectorizingCopyWithAssumedAlignmentILi128EEENS4_14SM90_TMA_STOREES21_S23_S23_EEEvvEEEEvNT_6ParamsE)
        /*073c*/ 	.short	0x0380
        /*073e*/ 	.short	0x0800


	//----- nvinfo : EIATTR_SW_WAR
	.align		4
.L_55:
        /*0740*/ 	.byte	0x04, 0x36
        /*0742*/ 	.short	(.L_57 - .L_56)
.L_56:
        /*0744*/ 	.word	0x00000008
.L_57:


//--------------------- .nv.callgraph             --------------------------
	.section	.nv.callgraph,"",@"SHT_CUDA_CALLGRAPH"
	.align	4
	.sectionentsize	8
	.align		4
        /*0000*/ 	.word	0x00000000
	.align		4
        /*0004*/ 	.word	0xffffffff
	.align		4
        /*0008*/ 	.word	index@(_ZN7cutlass13device_kernelINS_4gemm6kernel13GemmUniversalIN4cute5tupleIJiiiiEEENS1_10collective13CollectiveMmaINS1_35MainloopSm100TmaUmmaWarpSpecializedILi3ELi2ELi4ENS5_IJNS4_1CILi1EEESB_SB_EEEEENS5_IJNSA_ILi128EEENSA_ILi64EEESE_EEENS_12float_e5m2_tENS5_IJlSB_lEEESH_SI_NS4_8TiledMMAINS4_8MMA_AtomIJNS4_10MMA_TraitsINS4_19SM100_MMA_F8F6F4_SSEJSH_SH_fSE_SF_NS4_17integral_constantINS4_4UMMA5MajorELSP_0EEESQ_NSN_INSO_7ScaleInELSR_0EEESS_EEEEEENS4_6LayoutISC_NS5_IJNSA_ILi0EEESW_SW_EEEEENS5_IJNS4_10UnderscoreESZ_SZ_EEEEENS4_13SM90_TMA_LOADENS4_14ComposedLayoutINS4_7SwizzleILi3ELi4ELi3EEENS4_18smem_ptr_flag_bitsILi8EEENSV_INS5_IJNSA_ILi8EEESE_EEENS5_IJSE_SB_EEEEEEEvNS4_8identityES12_S1C_vS1D_EENS_8epilogue10collective18CollectiveEpilogueINS1F_23Sm100TmaWarpSpecializedILi1ELi1ELi64ELb0ELb0EEEJSG_NS5_IJNSV_ISE_SB_EENSV_ISF_SB_EEEEESH_SI_SH_SI_NS1F_6fusion15FusionCallbacksIS1J_NS1N_17LinearCombinationISH_fSH_fLNS_15FloatRoundStyleE2EEESG_S1M_JEEENS4_5SM1004TMEM4LOAD26SM100_TMEM_LOAD_32dp32b64xES12_NS13_INS14_ILi2ELi4ELi3EEES17_NSV_INS5_IJS18_SF_EEENS5_IJSF_SB_EEEEEEENS4_39AutoVectorizingCopyWithAssumedAlignmentILi128EEENS4_14SM90_TMA_STOREES21_S23_S23_EEEvvEEEEvNT_6ParamsE)
	.align		4
        /*000c*/ 	.word	index@(__assertfail)
	.align		4
        /*0010*/ 	.word	0x00000000
	.align		4
        /*0014*/ 	.word	0xfffffffe
	.align		4
        /*0018*/ 	.word	0x00000000
	.align		4
        /*001c*/ 	.word	0xfffffffd
	.align		4
        /*0020*/ 	.word	0x00000000
	.align		4
        /*0024*/ 	.word	0xfffffffc


//--------------------- .nv.constant4             --------------------------
	.section	.nv.constant4,"a",@progbits
	.align	8
	.align		8
.nv.constant4:
        /*0000*/ 	.dword	__assertfail
	.align		8
        /*0008*/ 	.dword	__unnamed_1
	.align		8
        /*0010*/ 	.dword	__unnamed_2
	.align		8
        /*0018*/ 	.dword	_ZN39_INTERNAL_9fa38c84_4_k_cu_1146dfa8_79814cuda3std3__45__cpo5beginE
	.align		8
        /*0020*/ 	.dword	_ZN39_INTERNAL_9fa38c84_4_k_cu_1146dfa8_79814cuda3std3__45__cpo3endE
	.align		8
        /*0028*/ 	.dword	_ZN39_INTERNAL_9fa38c84_4_k_cu_1146dfa8_79814cuda3std3__45__cpo6cbeginE
	.align		8
        /*0030*/ 	.dword	_ZN39_INTERNAL_9fa38c84_4_k_cu_1146dfa8_79814cuda3std3__45__cpo4cendE
	.align		8
        /*0038*/ 	.dword	_ZN39_INTERNAL_9fa38c84_4_k_cu_1146dfa8_79814cuda3std3__441_GLOBAL__N__9fa38c84_4_k_cu_1146dfa8_79816ignoreE
	.align		8
        /*0040*/ 	.dword	_ZN39_INTERNAL_9fa38c84_4_k_cu_1146dfa8_79814cuda3std3__419piecewise_constructE
	.align		8
        /*0048*/ 	.dword	_ZN39_INTERNAL_9fa38c84_4_k_cu_1146dfa8_79814cuda3std3__48in_placeE
	.align		8
        /*0050*/ 	.dword	_ZN39_INTERNAL_9fa38c84_4_k_cu_1146dfa8_79814cuda3std6ranges3__45__cpo4swapE
	.align		8
        /*0058*/ 	.dword	_ZN39_INTERNAL_9fa38c84_4_k_cu_1146dfa8_79814cuda3std6ranges3__45__cpo9iter_moveE
	.align		8
        /*0060*/ 	.dword	_ZN39_INTERNAL_9fa38c84_4_k_cu_1146dfa8_79814cute7productE
	.align		8
        /*0068*/ 	.dword	_ZN39_INTERNAL_9fa38c84_4_k_cu_1146dfa8_79814cute1_E
	.align		8
        /*0070*/ 	.dword	$str$25
	.align		8
        /*0078*/ 	.dword	$str$26
	.align		8
        /*0080*/ 	.dword	$str$27
	.align		8
        /*0088*/ 	.dword	$str$28


//--------------------- .text._ZN7cutlass13device_kernelINS_4gemm6kernel13GemmUniversalIN4cute5tupleIJiiiiEEENS1_10collective13CollectiveMmaINS1_35MainloopSm100TmaUmmaWarpSpecializedILi3ELi2ELi4ENS5_IJNS4_1CILi1EEESB_SB_EEEEENS5_IJNSA_ILi128EEENSA_ILi64EEESE_EEENS_12float_e5m2_tENS5_IJlSB_lEEESH_SI_NS4_8TiledMMAINS4_8MMA_AtomIJNS4_10MMA_TraitsINS4_19SM100_MMA_F8F6F4_SSEJSH_SH_fSE_SF_NS4_17integral_constantINS4_4UMMA5MajorELSP_0EEESQ_NSN_INSO_7ScaleInELSR_0EEESS_EEEEEENS4_6LayoutISC_NS5_IJNSA_ILi0EEESW_SW_EEEEENS5_IJNS4_10UnderscoreESZ_SZ_EEEEENS4_13SM90_TMA_LOADENS4_14ComposedLayoutINS4_7SwizzleILi3ELi4ELi3EEENS4_18smem_ptr_flag_bitsILi8EEENSV_INS5_IJNSA_ILi8EEESE_EEENS5_IJSE_SB_EEEEEEEvNS4_8identityES12_S1C_vS1D_EENS_8epilogue10collective18CollectiveEpilogueINS1F_23Sm100TmaWarpSpecializedILi1ELi1ELi64ELb0ELb0EEEJSG_NS5_IJNSV_ISE_SB_EENSV_ISF_SB_EEEEESH_SI_SH_SI_NS1F_6fusion15FusionCallbacksIS1J_NS1N_17LinearCombinationISH_fSH_fLNS_15FloatRoundStyleE2EEESG_S1M_JEEENS4_5SM1004TMEM4LOAD26SM100_TMEM_LOAD_32dp32b64xES12_NS13_INS14_ILi2ELi4ELi3EEES17_NSV_INS5_IJS18_SF_EEENS5_IJSF_SB_EEEEEEENS4_39AutoVectorizingCopyWithAssumedAlignmentILi128EEENS4_14SM90_TMA_STOREES21_S23_S23_EEEvvEEEEvNT_6ParamsE --------------------------
	.section	.text._ZN7cutlass13device_kernelINS_4gemm6kernel13GemmUniversalIN4cute5tupleIJiiiiEEENS1_10collective13CollectiveMmaINS1_35MainloopSm100TmaUmmaWarpSpecializedILi3ELi2ELi4ENS5_IJNS4_1CILi1EEESB_SB_EEEEENS5_IJNSA_ILi128EEENSA_ILi64EEESE_EEENS_12float_e5m2_tENS5_IJlSB_lEEESH_SI_NS4_8TiledMMAINS4_8MMA_AtomIJNS4_10MMA_TraitsINS4_19SM100_MMA_F8F6F4_SSEJSH_SH_fSE_SF_NS4_17integral_constantINS4_4UMMA5MajorELSP_0EEESQ_NSN_INSO_7ScaleInELSR_0EEESS_EEEEEENS4_6LayoutISC_NS5_IJNSA_ILi0EEESW_SW_EEEEENS5_IJNS4_10UnderscoreESZ_SZ_EEEEENS4_13SM90_TMA_LOADENS4_14ComposedLayoutINS4_7SwizzleILi3ELi4ELi3EEENS4_18smem_ptr_flag_bitsILi8EEENSV_INS5_IJNSA_ILi8EEESE_EEENS5_IJSE_SB_EEEEEEEvNS4_8identityES12_S1C_vS1D_EENS_8epilogue10collective18CollectiveEpilogueINS1F_23Sm100TmaWarpSpecializedILi1ELi1ELi64ELb0ELb0EEEJSG_NS5_IJNSV_ISE_SB_EENSV_ISF_SB_EEEEESH_SI_SH_SI_NS1F_6fusion15FusionCallbacksIS1J_NS1N_17LinearCombinationISH_fSH_fLNS_15FloatRoundStyleE2EEESG_S1M_JEEENS4_5SM1004TMEM4LOAD26SM100_TMEM_LOAD_32dp32b64xES12_NS13_INS14_ILi2ELi4ELi3EEES17_NSV_INS5_IJS18_SF_EEENS5_IJSF_SB_EEEEEEENS4_39AutoVectorizingCopyWithAssumedAlignmentILi128EEENS4_14SM90_TMA_STOREES21_S23_S23_EEEvvEEEEvNT_6ParamsE,"ax",@progbits
	.align	128
.text._ZN7cutlass13device_kernelINS_4gemm6kernel13GemmUniversalIN4cute5tupleIJiiiiEEENS1_10collective13CollectiveMmaINS1_35MainloopSm100TmaUmmaWarpSpecializedILi3ELi2ELi4ENS5_IJNS4_1CILi1EEESB_SB_EEEEENS5_IJNSA_ILi128EEENSA_ILi64EEESE_EEENS_12float_e5m2_tENS5_IJlSB_lEEESH_SI_NS4_8TiledMMAINS4_8MMA_AtomIJNS4_10MMA_TraitsINS4_19SM100_MMA_F8F6F4_SSEJSH_SH_fSE_SF_NS4_17integral_constantINS4_4UMMA5MajorELSP_0EEESQ_NSN_INSO_7ScaleInELSR_0EEESS_EEEEEENS4_6LayoutISC_NS5_IJNSA_ILi0EEESW_SW_EEEEENS5_IJNS4_10UnderscoreESZ_SZ_EEEEENS4_13SM90_TMA_LOADENS4_14ComposedLayoutINS4_7SwizzleILi3ELi4ELi3EEENS4_18smem_ptr_flag_bitsILi8EEENSV_INS5_IJNSA_ILi8EEESE_EEENS5_IJSE_SB_EEEEEEEvNS4_8identityES12_S1C_vS1D_EENS_8epilogue10collective18CollectiveEpilogueINS1F_23Sm100TmaWarpSpecializedILi1ELi1ELi64ELb0ELb0EEEJSG_NS5_IJNSV_ISE_SB_EENSV_ISF_SB_EEEEESH_SI_SH_SI_NS1F_6fusion15FusionCallbacksIS1J_NS1N_17LinearCombinationISH_fSH_fLNS_15FloatRoundStyleE2EEESG_S1M_JEEENS4_5SM1004TMEM4LOAD26SM100_TMEM_LOAD_32dp32b64xES12_NS13_INS14_ILi2ELi4ELi3EEES17_NSV_INS5_IJS18_SF_EEENS5_IJSF_SB_EEEEEEENS4_39AutoVectorizingCopyWithAssumedAlignmentILi128EEENS4_14SM90_TMA_STOREES21_S23_S23_EEEvvEEEEvNT_6ParamsE:
        .type           _ZN7cutlass13device_kernelINS_4gemm6kernel13GemmUniversalIN4cute5tupleIJiiiiEEENS1_10collective13CollectiveMmaINS1_35MainloopSm100TmaUmmaWarpSpecializedILi3ELi2ELi4ENS5_IJNS4_1CILi1EEESB_SB_EEEEENS5_IJNSA_ILi128EEENSA_ILi64EEESE_EEENS_12float_e5m2_tENS5_IJlSB_lEEESH_SI_NS4_8TiledMMAINS4_8MMA_AtomIJNS4_10MMA_TraitsINS4_19SM100_MMA_F8F6F4_SSEJSH_SH_fSE_SF_NS4_17integral_constantINS4_4UMMA5MajorELSP_0EEESQ_NSN_INSO_7ScaleInELSR_0EEESS_EEEEEENS4_6LayoutISC_NS5_IJNSA_ILi0EEESW_SW_EEEEENS5_IJNS4_10UnderscoreESZ_SZ_EEEEENS4_13SM90_TMA_LOADENS4_14ComposedLayoutINS4_7SwizzleILi3ELi4ELi3EEENS4_18smem_ptr_flag_bitsILi8EEENSV_INS5_IJNSA_ILi8EEESE_EEENS5_IJSE_SB_EEEEEEEvNS4_8identityES12_S1C_vS1D_EENS_8epilogue10collective18CollectiveEpilogueINS1F_23Sm100TmaWarpSpecializedILi1ELi1ELi64ELb0ELb0EEEJSG_NS5_IJNSV_ISE_SB_EENSV_ISF_SB_EEEEESH_SI_SH_SI_NS1F_6fusion15FusionCallbacksIS1J_NS1N_17LinearCombinationISH_fSH_fLNS_15FloatRoundStyleE2EEESG_S1M_JEEENS4_5SM1004TMEM4LOAD26SM100_TMEM_LOAD_32dp32b64xES12_NS13_INS14_ILi2ELi4ELi3EEES17_NSV_INS5_IJS18_SF_EEENS5_IJSF_SB_EEEEEEENS4_39AutoVectorizingCopyWithAssumedAlignmentILi128EEENS4_14SM90_TMA_STOREES21_S23_S23_EEEvvEEEEvNT_6ParamsE,@function
        .size           _ZN7cutlass13device_kernelINS_4gemm6kernel13GemmUniversalIN4cute5tupleIJiiiiEEENS1_10collective13CollectiveMmaINS1_35MainloopSm100TmaUmmaWarpSpecializedILi3ELi2ELi4ENS5_IJNS4_1CILi1EEESB_SB_EEEEENS5_IJNSA_ILi128EEENSA_ILi64EEESE_EEENS_12float_e5m2_tENS5_IJlSB_lEEESH_SI_NS4_8TiledMMAINS4_8MMA_AtomIJNS4_10MMA_TraitsINS4_19SM100_MMA_F8F6F4_SSEJSH_SH_fSE_SF_NS4_17integral_constantINS4_4UMMA5MajorELSP_0EEESQ_NSN_INSO_7ScaleInELSR_0EEESS_EEEEEENS4_6LayoutISC_NS5_IJNSA_ILi0EEESW_SW_EEEEENS5_IJNS4_10UnderscoreESZ_SZ_EEEEENS4_13SM90_TMA_LOADENS4_14ComposedLayoutINS4_7SwizzleILi3ELi4ELi3EEENS4_18smem_ptr_flag_bitsILi8EEENSV_INS5_IJNSA_ILi8EEESE_EEENS5_IJSE_SB_EEEEEEEvNS4_8identityES12_S1C_vS1D_EENS_8epilogue10collective18CollectiveEpilogueINS1F_23Sm100TmaWarpSpecializedILi1ELi1ELi64ELb0ELb0EEEJSG_NS5_IJNSV_ISE_SB_EENSV_ISF_SB_EEEEESH_SI_SH_SI_NS1F_6fusion15FusionCallbacksIS1J_NS1N_17LinearCombinationISH_fSH_fLNS_15FloatRoundStyleE2EEESG_S1M_JEEENS4_5SM1004TMEM4LOAD26SM100_TMEM_LOAD_32dp32b64xES12_NS13_INS14_ILi2ELi4ELi3EEES17_NSV_INS5_IJS18_SF_EEENS5_IJSF_SB_EEEEEEENS4_39AutoVectorizingCopyWithAssumedAlignmentILi128EEENS4_14SM90_TMA_STOREES21_S23_S23_EEEvvEEEEvNT_6ParamsE,(.L_x_125 - _ZN7cutlass13device_kernelINS_4gemm6kernel13GemmUniversalIN4cute5tupleIJiiiiEEENS1_10collective13CollectiveMmaINS1_35MainloopSm100TmaUmmaWarpSpecializedILi3ELi2ELi4ENS5_IJNS4_1CILi1EEESB_SB_EEEEENS5_IJNSA_ILi128EEENSA_ILi64EEESE_EEENS_12float_e5m2_tENS5_IJlSB_lEEESH_SI_NS4_8TiledMMAINS4_8MMA_AtomIJNS4_10MMA_TraitsINS4_19SM100_MMA_F8F6F4_SSEJSH_SH_fSE_SF_NS4_17integral_constantINS4_4UMMA5MajorELSP_0EEESQ_NSN_INSO_7ScaleInELSR_0EEESS_EEEEEENS4_6LayoutISC_NS5_IJNSA_ILi0EEESW_SW_EEEEENS5_IJNS4_10UnderscoreESZ_SZ_EEEEENS4_13SM90_TMA_LOADENS4_14ComposedLayoutINS4_7SwizzleILi3ELi4ELi3EEENS4_18smem_ptr_flag_bitsILi8EEENSV_INS5_IJNSA_ILi8EEESE_EEENS5_IJSE_SB_EEEEEEEvNS4_8identityES12_S1C_vS1D_EENS_8epilogue10collective18CollectiveEpilogueINS1F_23Sm100TmaWarpSpecializedILi1ELi1ELi64ELb0ELb0EEEJSG_NS5_IJNSV_ISE_SB_EENSV_ISF_SB_EEEEESH_SI_SH_SI_NS1F_6fusion15FusionCallbacksIS1J_NS1N_17LinearCombinationISH_fSH_fLNS_15FloatRoundStyleE2EEESG_S1M_JEEENS4_5SM1004TMEM4LOAD26SM100_TMEM_LOAD_32dp32b64xES12_NS13_INS14_ILi2ELi4ELi3EEES17_NSV_INS5_IJS18_SF_EEENS5_IJSF_SB_EEEEEEENS4_39AutoVectorizingCopyWithAssumedAlignmentILi128EEENS4_14SM90_TMA_STOREES21_S23_S23_EEEvvEEEEvNT_6ParamsE)
        .other          _ZN7cutlass13device_kernelINS_4gemm6kernel13GemmUniversalIN4cute5tupleIJiiiiEEENS1_10collective13CollectiveMmaINS1_35MainloopSm100TmaUmmaWarpSpecializedILi3ELi2ELi4ENS5_IJNS4_1CILi1EEESB_SB_EEEEENS5_IJNSA_ILi128EEENSA_ILi64EEESE_EEENS_12float_e5m2_tENS5_IJlSB_lEEESH_SI_NS4_8TiledMMAINS4_8MMA_AtomIJNS4_10MMA_TraitsINS4_19SM100_MMA_F8F6F4_SSEJSH_SH_fSE_SF_NS4_17integral_constantINS4_4UMMA5MajorELSP_0EEESQ_NSN_INSO_7ScaleInELSR_0EEESS_EEEEEENS4_6LayoutISC_NS5_IJNSA_ILi0EEESW_SW_EEEEENS5_IJNS4_10UnderscoreESZ_SZ_EEEEENS4_13SM90_TMA_LOADENS4_14ComposedLayoutINS4_7SwizzleILi3ELi4ELi3EEENS4_18smem_ptr_flag_bitsILi8EEENSV_INS5_IJNSA_ILi8EEESE_EEENS5_IJSE_SB_EEEEEEEvNS4_8identityES12_S1C_vS1D_EENS_8epilogue10collective18CollectiveEpilogueINS1F_23Sm100TmaWarpSpecializedILi1ELi1ELi64ELb0ELb0EEEJSG_NS5_IJNSV_ISE_SB_EENSV_ISF_SB_EEEEESH_SI_SH_SI_NS1F_6fusion15FusionCallbacksIS1J_NS1N_17LinearCombinationISH_fSH_fLNS_15FloatRoundStyleE2EEESG_S1M_JEEENS4_5SM1004TMEM4LOAD26SM100_TMEM_LOAD_32dp32b64xES12_NS13_INS14_ILi2ELi4ELi3EEES17_NSV_INS5_IJS18_SF_EEENS5_IJSF_SB_EEEEEEENS4_39AutoVectorizingCopyWithAssumedAlignmentILi128EEENS4_14SM90_TMA_STOREES21_S23_S23_EEEvvEEEEvNT_6ParamsE,@"STO_CUDA_ENTRY STV_DEFAULT"
_ZN7cutlass13device_kernelINS_4gemm6kernel13GemmUniversalIN4cute5tupleIJiiiiEEENS1_10collective13CollectiveMmaINS1_35MainloopSm100TmaUmmaWarpSpecializedILi3ELi2ELi4ENS5_IJNS4_1CILi1EEESB_SB_EEEEENS5_IJNSA_ILi128EEENSA_ILi64EEESE_EEENS_12float_e5m2_tENS5_IJlSB_lEEESH_SI_NS4_8TiledMMAINS4_8MMA_AtomIJNS4_10MMA_TraitsINS4_19SM100_MMA_F8F6F4_SSEJSH_SH_fSE_SF_NS4_17integral_constantINS4_4UMMA5MajorELSP_0EEESQ_NSN_INSO_7ScaleInELSR_0EEESS_EEEEEENS4_6LayoutISC_NS5_IJNSA_ILi0EEESW_SW_EEEEENS5_IJNS4_10UnderscoreESZ_SZ_EEEEENS4_13SM90_TMA_LOADENS4_14ComposedLayoutINS4_7SwizzleILi3ELi4ELi3EEENS4_18smem_ptr_flag_bitsILi8EEENSV_INS5_IJNSA_ILi8EEESE_EEENS5_IJSE_SB_EEEEEEEvNS4_8identityES12_S1C_vS1D_EENS_8epilogue10collective18CollectiveEpilogueINS1F_23Sm100TmaWarpSpecializedILi1ELi1ELi64ELb0ELb0EEEJSG_NS5_IJNSV_ISE_SB_EENSV_ISF_SB_EEEEESH_SI_SH_SI_NS1F_6fusion15FusionCallbacksIS1J_NS1N_17LinearCombinationISH_fSH_fLNS_15FloatRoundStyleE2EEESG_S1M_JEEENS4_5SM1004TMEM4LOAD26SM100_TMEM_LOAD_32dp32b64xES12_NS13_INS14_ILi2ELi4ELi3EEES17_NSV_INS5_IJS18_SF_EEENS5_IJSF_SB_EEEEEEENS4_39AutoVectorizingCopyWithAssumedAlignmentILi128EEENS4_14SM90_TMA_STOREES21_S23_S23_EEEvvEEEEvNT_6ParamsE:
[----:B------:R-:W1:Y:S01]  /*0000*/  LDC R1, c[0x0][0x37c] ;  /* 0x0000df00ff017b82 */ /* 0x000e620000000800 */
[----:B------:R-:W2:Y:S01]  /*0010*/  S2R R166, SR_TID.X ;  /* 0x0000000000a67919 */ /* 0x000ea20000002100 */
[----:B------:R-:W3:Y:S01]  /*0020*/  LDCU.64 UR4, c[0x0][0x890] ;  /* 0x00011200ff0477ac */ /* 0x000ee20008000a00 */
[----:B------:R-:W-:Y:S02]  /*0030*/  PRMT R164, RZ, 0x7610, R164 ;  /* 0x00007610ffa47816 */ /* 0x000fe400000000a4 */
[----:B------:R-:W-:Y:S01]  /*0040*/  ELECT P5, URZ, PT ;  /* 0x0000000000ff782f */ /* 0x000fe200038a0000 */
[----:B------:R-:W4:Y:S01]  /*0050*/  LDCU.64 UR40, c[0x0][0x358] ;  /* 0x00006b00ff2877ac */ /* 0x000f220008000a00 */
[----:B---3--:R-:W-:-:S04]  /*0060*/  UISETP.NE.U32.AND UP0, UPT, UR4, URZ, UPT ;  /* 0x000000ff0400728c */ /* 0x008fc8000bf05070 */
[----:B------:R-:W-:Y:S01]  /*0070*/  UISETP.NE.AND.EX UP0, UPT, UR5, URZ, UPT, UP0 ;  /* 0x000000ff0500728c */ /* 0x000fe2000bf05300 */
[----:B--2---:R-:W-:-:S05]  /*0080*/  SHF.R.U32.HI R169, RZ, 0x5, R166 ;  /* 0x00000005ffa97819 */ /* 0x004fca00000116a6 */
[----:B------:R-:W2:Y:S02]  /*0090*/  SHFL.IDX PT, R0, R169, RZ, 0x1f ;  /* 0x00001fffa9007589 */ /* 0x000ea400000e0000 */
[----:B--2---:R-:W-:Y:S01]  /*00a0*/  R2UR UR8, R0 ;  /* 0x00000000000872ca */ /* 0x004fe200000e0000 */
[----:B-1--4-:R-:W-:-:S14]  /*00b0*/  BRA.U UP0, `(.L_x_0) ;  /* 0x00000001002c7547 */ /* 0x012fdc000b800000 */
[----:B------:R-:W1:Y:S02]  /*00c0*/  LDCU.64 UR6, c[0x0][0x888] ;  /* 0x00011100ff0677ac */ /* 0x000e640008000a00 */
[----:B-1----:R-:W-:-:S04]  /*00d0*/  UISETP.NE.U32.AND UP0, UPT, UR6, URZ, UPT ;  /* 0x000000ff0600728c */ /* 0x002fc8000bf05070 */
[----:B------:R-:W-:-:S09]  /*00e0*/  UISETP.NE.AND.EX UP0, UPT, UR7, URZ, UPT, UP0 ;  /* 0x000000ff0700728c */ /* 0x000fd2000bf05300 */
[----:B------:R-:W-:Y:S05]  /*00f0*/  BRA.U !UP0, `(.L_x_1) ;  /* 0x0000000108107547 */ /* 0x000fea000b800000 */
[----:B------:R-:W1:Y:S02]  /*0100*/  LDC.64 R2, c[0x0][0x888] ;  /* 0x00022200ff027b82 */ /* 0x000e640000000a00 */
[----:B-1----:R1:W5:Y:S01]  /*0110*/  LDG.E R81, desc[UR40][R2.64] ;  /* 0x0000002802517981 */ /* 0x002362000c1e1900 */
[----:B------:R-:W-:Y:S01]  /*0120*/  HFMA2 R164, -RZ, RZ, 0, 5.9604644775390625e-08 ;  /* 0x00000001ffa47431 */ /* 0x000fe200000001ff */
[----:B------:R-:W-:Y:S05]  /*0130*/  BRA `(.L_x_0) ;  /* 0x00000000000c7947 */ /* 0x000fea0003800000 */
.L_x_1:
[----:B------:R-:W1:Y:S01]  /*0140*/  LDCU UR6, c[0x0][0x880] ;  /* 0x00011000ff0677ac */ /* 0x000e620008000800 */
[----:B------:R-:W-:Y:S01]  /*0150*/  HFMA2 R164, -RZ, RZ, 0, 5.9604644775390625e-08 ;  /* 0x00000001ffa47431 */ /* 0x000fe200000001ff */
[----:B-1----:R-:W-:-:S07]  /*0160*/  MOV R81, UR6 ;  /* 0x0000000600517c02 */ /* 0x002fce0008000f00 */
.L_x_0:
[----:B------:R-:W2:Y:S02]  /*0170*/  LDCU.64 UR6, c[0x0][0x8b0] ;  /* 0x00011600ff0677ac */ /* 0x000ea40008000a00 */
[----:B--2---:R-:W-:-:S04]  /*0180*/  UISETP.NE.U32.AND UP0, UPT, UR6, URZ, UPT ;  /* 0x000000ff0600728c */ /* 0x004fc8000bf05070 */
[----:B------:R-:W-:-:S09]  /*0190*/  UISETP.NE.AND.EX UP0, UPT, UR7, URZ, UPT, UP0 ;  /* 0x000000ff0700728c */ /* 0x000fd2000bf05300 */
[----:B------:R-:W-:Y:S05]  /*01a0*/  BRA.U UP0, `(.L_x_2) ;  /* 0x0000000100247547 */ /* 0x000fea000b800000 */
[----:B------:R-:W2:Y:S02]  /*01b0*/  LDCU.64 UR6, c[0x0][0x8a8] ;  /* 0x00011500ff0677ac */ /* 0x000ea40008000a00 */
[----:B--2---:R-:W-:-:S04]  /*01c0*/  UISETP.NE.U32.AND UP0, UPT, UR6, URZ, UPT ;  /* 0x000000ff0600728c */ /* 0x004fc8000bf05070 */
[----:B------:R-:W-:-:S09]  /*01d0*/  UISETP.NE.AND.EX UP0, UPT, UR7, URZ, UPT, UP0 ;  /* 0x000000ff0700728c */ /* 0x000fd2000bf05300 */
[----:B------:R-:W-:Y:S05]  /*01e0*/  BRA.U !UP0, `(.L_x_3) ;  /* 0x00000001080c7547 */ /* 0x000fea000b800000 */
[----:B------:R-:W2:Y:S02]  /*01f0*/  LDC.64 R78, c[0x0][0x8a8] ;  /* 0x00022a00ff4e7b82 */ /* 0x000ea40000000a00 */
[----:B--2---:R2:W5:Y:S01]  /*0200*/  LDG.E R78, desc[UR40][R78.64] ;  /* 0x000000284e4e7981 */ /* 0x004562000c1e1900 */
[----:B------:R-:W-:Y:S05]  /*0210*/  BRA `(.L_x_2) ;  /* 0x0000000000087947 */ /* 0x000fea0003800000 */
.L_x_3:
[----:B------:R-:W2:Y:S02]  /*0220*/  LDCU UR6, c[0x0][0x8a0] ;  /* 0x00011400ff0677ac */ /* 0x000ea40008000800 */
[----:B--2---:R-:W-:Y:S02]  /*0230*/  MOV R78, UR6 ;  /* 0x00000006004e7c02 */ /* 0x004fe40008000f00 */
.L_x_2:
[----:B------:R-:W-:Y:S01]  /*0240*/  IMAD.U32 R0, RZ, RZ, UR8 ;  /* 0x00000008ff007e24 */ /* 0x000fe2000f8e00ff */
[----:B------:R-:W-:Y:S04]  /*0250*/  BSSY.RECONVERGENT B0, `(.L_x_4) ;  /* 0x000000c000007945 */ /* 0x000fe80003800200 */
[C---:B------:R-:W-:Y:S02]  /*0260*/  ISETP.NE.OR P1, PT, R0.reuse, 0x1, !P5 ;  /* 0x000000010000780c */ /* 0x040fe40006f25670 */
[----:B------:R-:W-:-:S11]  /*0270*/  ISETP.NE.OR P0, PT, R0, 0x3, !P5 ;  /* 0x000000030000780c */ /* 0x000fd60006f05670 */
[----:B------:R-:W-:Y:S05]  /*0280*/  @P1 BRA `(.L_x_5) ;  /* 0x0000000000201947 */ /* 0x000fea0003800000 */
[----:B------:R-:W3:Y:S02]  /*0290*/  LDCU.64 UR6, c[0x0][0x348] ;  /* 0x00006900ff0677ac */ /* 0x000ee40008000a00 */
[----:B---3--:R-:W-:Y:S02]  /*02a0*/  UIADD3 UR10, UP1, UPT, UR6, 0x80, URZ ;  /* 0x00000080060a7890 */ /* 0x008fe4000ff3e0ff */
[----:B------:R-:W-:Y:S02]  /*02b0*/  UIADD3 UR6, UP0, UPT, UR6, 0x180, URZ ;  /* 0x0000018006067890 */ /* 0x000fe4000ff1e0ff */
[----:B------:R-:W-:Y:S02]  /*02c0*/  UIADD3.X UR11, UPT, UPT, URZ, UR7, URZ, UP1, !UPT ;  /* 0x00000007ff0b7290 */ /* 0x000fe40008ffe4ff */
[----:B------:R-:W-:-:S07]  /*02d0*/  UIADD3.X UR7, UPT, UPT, URZ, UR7, URZ, UP0, !UPT ;  /* 0x00000007ff077290 */ /* 0x000fce00087fe4ff */
[----:B------:R3:W-:Y:S02]  /*02e0*/  UTMACCTL.PF [UR10] ;  /* 0x000000000a0079b9 */ /* 0x0007e40008040000 */
[----:B------:R3:W-:Y:S02]  /*02f0*/  UTMACCTL.PF [UR6] ;  /* 0x00000000060079b9 */ /* 0x0007e40008040000 */
[----:B---3--:R-:W-:Y:S01]  /*0300*/  NOP ;  /* 0x0000000000007918 */ /* 0x008fe20000000000 */
.L_x_5:
[----:B------:R-:W-:Y:S05]  /*0310*/  BSYNC.RECONVERGENT B0 ;  /* 0x0000000000007941 */ /* 0x000fea0003800200 */
.L_x_4:
[----:B------:R-:W-:Y:S04]  /*0320*/  BSSY.RECONVERGENT B0, `(.L_x_6) ;  /* 0x000000a000007945 */ /* 0x000fe80003800200 */
        /* <DEDUP_REMOVED lines=9> */
.L_x_7:
[----:B------:R-:W-:Y:S05]  /*03c0*/  BSYNC.RECONVERGENT B0 ;  /* 0x0000000000007941 */ /* 0x000fea0003800200 */
.L_x_6:
[----:B------:R-:W3:Y:S01]  /*03d0*/  LDCU.64 UR6, c[0x0][0x888] ;  /* 0x00011100ff0677ac */ /* 0x000ee20008000a00 */
[----:B------:R-:W-:Y:S02]  /*03e0*/  UISETP.EQ.U32.AND UP1, UPT, UR4, URZ, UPT ;  /* 0x000000ff0400728c */ /* 0x000fe4000bf22070 */
[----:B------:R-:W-:Y:S02]  /*03f0*/  UPLOP3.LUT UP2, UPT, UPT, UPT, UPT, 0x80, 0x8 ;  /* 0x000000000008789c */ /* 0x000fe40003f4f070 */
[----:B---3--:R-:W-:-:S04]  /*0400*/  UISETP.NE.U32.AND UP0, UPT, UR6, URZ, UPT ;  /* 0x000000ff0600728c */ /* 0x008fc8000bf05070 */
[----:B------:R-:W-:-:S04]  /*0410*/  UISETP.NE.AND.EX UP0, UPT, UR7, URZ, UPT, UP0 ;  /* 0x000000ff0700728c */ /* 0x000fc8000bf05300 */
[----:B------:R-:W-:-:S04]  /*0420*/  UISETP.EQ.OR.EX UP3, UPT, UR5, URZ, !UP0, UP1 ;  /* 0x000000ff0500728c */ /* 0x000fc8000c762710 */
[----:B------:R-:W-:-:S05]  /*0430*/  UP2UR UR44, UPR, URZ, 0x8 ;  /* 0x00000008ff2c7883 */ /* 0x000fca0008000000 */
[----:B------:R-:W-:Y:S07]  /*0440*/  BRA.U !UP3, `(.L_x_8) ;  /* 0x000000010b207547 */ /* 0x000fee000b800000 */
[----:B------:R-:W-:Y:S01]  /*0450*/  UISETP.NE.U32.AND UP2, UPT, UR4, URZ, UPT ;  /* 0x000000ff0400728c */ /* 0x000fe2000bf45070 */
[----:B-----5:R-:W-:Y:S01]  /*0460*/  FSETP.NEU.AND P0, PT, R81, RZ, PT ;  /* 0x000000ff5100720b */ /* 0x020fe20003f0d000 */
[----:B------:R-:W-:Y:S02]  /*0470*/  USEL UR4, URZ, 0xffffffff, UP0 ;  /* 0xffffffffff047887 */ /* 0x000fe40008000000 */
[----:B------:R-:W-:-:S10]  /*0480*/  UISETP.NE.AND.EX UP2, UPT, UR5, URZ, UPT, UP2 ;  /* 0x000000ff0500728c */ /* 0x000fd4000bf45320 */
[----:B------:R-:W-:Y:S01]  /*0490*/  VOTEU.ANY UP1, P0 ;  /* 0x0000000000ff7886 */ /* 0x000fe20000020100 */
[----:B------:R-:W-:-:S04]  /*04a0*/  @!UP2 USEL UR4, URZ, 0xffffffff, UP1 ;  /* 0xffffffffff04a887 */ /* 0x000fc80008800000 */
[----:B------:R-:W-:-:S04]  /*04b0*/  ULOP3.LUT UR4, UR4, 0x1, URZ, 0xc0, !UPT ;  /* 0x0000000104047892 */ /* 0x000fc8000f8ec0ff */
[----:B------:R-:W-:-:S11]  /*04c0*/  UISETP.NE.U32.AND UP2, UPT, UR4, 0x1, UPT ;  /* 0x000000010400788c */ /* 0x000fd6000bf45070 */
.L_x_8:
[----:B-1----:R-:W1:Y:S01]  /*04d0*/  SHFL.IDX PT, R2, R169, RZ, 0x1f ;  /* 0x00001fffa9027589 */ /* 0x002e6200000e0000 */
[----:B------:R-:W-:-:S04]  /*04e0*/  UISETP.NE.AND UP1, UPT, UR8, 0x2, UPT ;  /* 0x000000020800788c */ /* 0x000fc8000bf25270 */
[----:B------:R-:W-:Y:S01]  /*04f0*/  USEL UR13, URZ, 0x1, UP1 ;  /* 0x00000001ff0d7887 */ /* 0x000fe20008800000 */
[----:B-1----:R-:W-:-:S13]  /*0500*/  ISETP.NE.AND P0, PT, R2, RZ, PT ;  /* 0x000000ff0200720c */ /* 0x002fda0003f05270 */
[----:B------:R-:W-:Y:S05]  /*0510*/  @P0 BRA `(.L_x_9) ;  /* 0x0000000000400947 */ /* 0x000fea0003800000 */
[----:B------:R-:W1:Y:S01]  /*0520*/  S2UR UR5, SR_CgaCtaId ;  /* 0x00000000000579c3 */ /* 0x000e620000008800 */
[----:B------:R-:W-:Y:S01]  /*0530*/  UMOV UR6, 0x400 ;  /* 0x0000040000067882 */ /* 0x000fe20000000000 */
[----:B------:R-:W-:Y:S01]  /*0540*/  UMOV UR4, 0x1 ;  /* 0x0000000100047882 */ /* 0x000fe20000000000 */
[----:B------:R-:W-:Y:S01]  /*0550*/  ELECT P0, URZ, PT ;  /* 0x0000000000ff782f */ /* 0x000fe20003800000 */
[----:B-1----:R-:W-:Y:S02]  /*0560*/  ULEA UR5, UR5, UR6, 0x18 ;  /* 0x0000000605057291 */ /* 0x002fe4000f8ec0ff */
[----:B------:R-:W-:-:S04]  /*0570*/  UIADD3 UR6, UPT, UPT, -UR4, 0x100000, URZ ;  /* 0x0010000004067890 */ /* 0x000fc8000fffe1ff */
[----:B------:R-:W-:Y:S02]  /*0580*/  USHF.L.U32 UR7, UR6, 0xb, URZ ;  /* 0x0000000b06077899 */ /* 0x000fe400080006ff */
[----:B------:R-:W-:Y:S01]  /*0590*/  USHF.L.U32 UR6, UR6, 0x1, URZ ;  /* 0x0000000106067899 */ /* 0x000fe200080006ff */
[----:B------:R-:W1:Y:S11]  /*05a0*/  FENCE.VIEW.ASYNC.S ;  /* 0x00000000000073c6 */ /* 0x000e760000000000 */
[----:B-1----:R1:W3:Y:S01]  /*05b0*/  SYNCS.EXCH.64 URZ, [UR5], UR6 ;  /* 0x0000000605ff75b2 */ /* 0x0022e20008000100 */
[----:B------:R1:W4:Y:S01]  /*05c0*/  SYNCS.EXCH.64 URZ, [UR5+0x18], UR6 ;  /* 0x0000180605ff75b2 */ /* 0x0003220008000100 */
[----:B------:R1:W1:Y:S01]  /*05d0*/  SYNCS.EXCH.64 URZ, [UR5+0x8], UR6 ;  /* 0x0000080605ff75b2 */ /* 0x0002620008000100 */
[----:B------:R1:W1:Y:S01]  /*05e0*/  SYNCS.EXCH.64 URZ, [UR5+0x20], UR6 ;  /* 0x0000200605ff75b2 */ /* 0x0002620008000100 */
[----:B------:R1:W1:Y:S01]  /*05f0*/  SYNCS.EXCH.64 URZ, [UR5+0x10], UR6 ;  /* 0x0000100605ff75b2 */ /* 0x0002620008000100 */
[----:B------:R1:W1:Y:S01]  /*0600*/  SYNCS.EXCH.64 URZ, [UR5+0x28], UR6 ;  /* 0x0000280605ff75b2 */ /* 0x0002620008000100 */
[----:B------:R-:W-:Y:S01]  /*0610*/  NOP ;  /* 0x0000000000007918 */ /* 0x000fe20000000000 */
.L_x_9:
[----:B------:R-:W2:Y:S01]  /*0620*/  SHFL.IDX PT, R2, R169, RZ, 0x1f ;  /* 0x00001fffa9027589 */ /* 0x000ea200000e0000 */
[----:B------:R-:W-:Y:S01]  /*0630*/  NOP ;  /* 0x0000000000007918 */ /* 0x000fe20000000000 */
[----:B--2---:R-:W-:-:S13]  /*0640*/  ISETP.NE.AND P0, PT, R2, 0x1, PT ;  /* 0x000000010200780c */ /* 0x004fda0003f05270 */
[----:B------:R-:W-:Y:S05]  /*0650*/  @P0 BRA `(.L_x_10) ;  /* 0x0000000000400947 */ /* 0x000fea0003800000 */
[----:B-1----:R-:W1:Y:S01]  /*0660*/  S2UR UR6, SR_CgaCtaId ;  /* 0x00000000000679c3 */ /* 0x002e620000008800 */
[----:B------:R-:W-:Y:S01]  /*0670*/  UMOV UR7, 0x400 ;  /* 0x0000040000077882 */ /* 0x000fe20000000000 */
[----:B------:R-:W-:Y:S01]  /*0680*/  UMOV UR5, 0x20 ;  /* 0x0000002000057882 */ /* 0x000fe20000000000 */
[----:B------:R-:W-:Y:S01]  /*0690*/  UMOV UR4, 0x80 ;  /* 0x0000008000047882 */ /* 0x000fe20000000000 */
[----:B------:R-:W-:-:S04]  /*06a0*/  UIADD3 UR10, UPT, UPT, -UR5, 0x100000, URZ ;  /* 0x00100000050a7890 */ /* 0x000fc8000fffe1ff */
[----:B------:R-:W-:Y:S02]  /*06b0*/  USHF.L.U32 UR11, UR10, 0xb, URZ ;  /* 0x0000000b0a0b7899 */ /* 0x000fe400080006ff */
[----:B------:R-:W-:Y:S02]  /*06c0*/  USHF.L.U32 UR10, UR10, 0x1, URZ ;  /* 0x000000010a0a7899 */ /* 0x000fe400080006ff */
[----:B------:R-:W-:-:S04]  /*06d0*/  UIADD3 UR4, UPT, UPT, -UR4, 0x100000, URZ ;  /* 0x0010000004047890 */ /* 0x000fc8000fffe1ff */
[----:B------:R-:W-:Y:S02]  /*06e0*/  USHF.L.U32 UR5, UR4, 0xb, URZ ;  /* 0x0000000b04057899 */ /* 0x000fe400080006ff */
[----:B------:R-:W-:Y:S01]  /*06f0*/  USHF.L.U32 UR4, UR4, 0x1, URZ ;  /* 0x0000000104047899 */ /* 0x000fe200080006ff */
[----:B------:R-:W-:Y:S01]  /*0700*/  ELECT P0, URZ, PT ;  /* 0x0000000000ff782f */ /* 0x000fe20003800000 */
[----:B-1----:R-:W-:Y:S01]  /*0710*/  ULEA UR6, UR6, UR7, 0x18 ;  /* 0x0000000706067291 */ /* 0x002fe2000f8ec0ff */
[----:B------:R-:W1:Y:S11]  /*0720*/  FENCE.VIEW.ASYNC.S ;  /* 0x00000000000073c6 */ /* 0x000e760000000000 */
[----:B-1----:R2:W1:Y:S01]  /*0730*/  SYNCS.EXCH.64 URZ, [UR6+0x30], UR10 ;  /* 0x0000300a06ff75b2 */ /* 0x0024620008000100 */
[----:B------:R2:W1:Y:S02]  /*0740*/  SYNCS.EXCH.64 URZ, [UR6+0x38], UR4 ;  /* 0x0000380406ff75b2 */ /* 0x0004640008000100 */
[----:B--2---:R-:W-:Y:S01]  /*0750*/  NOP ;  /* 0x0000000000007918 */ /* 0x004fe20000000000 */
.L_x_10:
[----:B------:R-:W2:Y:S01]  /*0760*/  SHFL.IDX PT, R2, R169, RZ, 0x1f ;  /* 0x00001fffa9027589 */ /* 0x000ea200000e0000 */
[----:B------:R-:W-:Y:S01]  /*0770*/  NOP ;  /* 0x0000000000007918 */ /* 0x000fe20000000000 */
[----:B--2---:R-:W-:-:S13]  /*0780*/  ISETP.NE.AND P0, PT, R2, 0x3, PT ;  /* 0x000000030200780c */ /* 0x004fda0003f05270 */
[----:B------:R-:W-:Y:S05]  /*0790*/  @P0 BRA `(.L_x_11) ;  /* 0x0000000000300947 */ /* 0x000fea0003800000 */
[----:B-1----:R-:W1:Y:S01]  /*07a0*/  S2UR UR5, SR_CgaCtaId ;  /* 0x00000000000579c3 */ /* 0x002e620000008800 */
        /* <DEDUP_REMOVED lines=8> */
[----:B-1----:R2:W1:Y:S01]  /*0830*/  SYNCS.EXCH.64 URZ, [UR5+0x40], UR6 ;  /* 0x0000400605ff75b2 */ /* 0x0024620008000100 */
[----:B------:R2:W1:Y:S02]  /*0840*/  SYNCS.EXCH.64 URZ, [UR5+0x48], UR6 ;  /* 0x0000480605ff75b2 */ /* 0x0004640008000100 */
[----:B--2---:R-:W-:Y:S01]  /*0850*/  NOP ;  /* 0x0000000000007918 */ /* 0x004fe20000000000 */
.L_x_11:
[----:B------:R-:W2:Y:S01]  /*0860*/  SHFL.IDX PT, R2, R169, RZ, 0x1f ;  /* 0x00001fffa9027589 */ /* 0x000ea200000e0000 */
[----:B------:R-:W-:Y:S01]  /*0870*/  NOP ;  /* 0x0000000000007918 */ /* 0x000fe20000000000 */
[----:B--2---:R-:W-:-:S13]  /*0880*/  ISETP.NE.AND P0, PT, R2, 0x4, PT ;  /* 0x000000040200780c */ /* 0x004fda0003f05270 */
[----:B------:R-:W-:Y:S05]  /*0890*/  @P0 BRA `(.L_x_12) ;  /* 0x00000000004c0947 */ /* 0x000fea0003800000 */
[----:B-1----:R-:W1:Y:S01]  /*08a0*/  S2UR UR5, SR_CgaCtaId ;  /* 0x00000000000579c3 */ /* 0x002e620000008800 */
[----:B------:R-:W-:Y:S01]  /*08b0*/  UMOV UR7, 0x100 ;  /* 0x0000010000077882 */ /* 0x000fe20000000000 */
[----:B------:R-:W-:Y:S01]  /*08c0*/  UMOV UR6, 0x400 ;  /* 0x0000040000067882 */ /* 0x000fe20000000000 */
[----:B------:R-:W-:Y:S01]  /*08d0*/  USEL UR7, UR7, 0xe0, UP2 ;  /* 0x000000e007077887 */ /* 0x000fe20009000000 */
[----:B------:R-:W-:Y:S01]  /*08e0*/  UMOV UR4, 0x1 ;  /* 0x0000000100047882 */ /* 0x000fe20000000000 */
[----:B------:R-:W-:Y:S01]  /*08f0*/  ELECT P0, URZ, PT ;  /* 0x0000000000ff782f */ /* 0x000fe20003800000 */
[----:B------:R-:W-:-:S04]  /*0900*/  UIADD3 UR10, UPT, UPT, -UR4, 0x100000, URZ ;  /* 0x00100000040a7890 */ /* 0x000fc8000fffe1ff */
[----:B------:R-:W-:Y:S02]  /*0910*/  USHF.L.U32 UR11, UR10, 0xb, URZ ;  /* 0x0000000b0a0b7899 */ /* 0x000fe400080006ff */
[----:B------:R-:W-:Y:S02]  /*0920*/  USHF.L.U32 UR10, UR10, 0x1, URZ ;  /* 0x000000010a0a7899 */ /* 0x000fe400080006ff */
[----:B-1----:R-:W-:Y:S02]  /*0930*/  ULEA UR5, UR5, UR6, 0x18 ;  /* 0x0000000605057291 */ /* 0x002fe4000f8ec0ff */
[----:B------:R-:W-:-:S04]  /*0940*/  UIADD3 UR6, UPT, UPT, -UR7, 0x100000, URZ ;  /* 0x0010000007067890 */ /* 0x000fc8000fffe1ff */
[----:B------:R-:W-:Y:S02]  /*0950*/  USHF.L.U32 UR7, UR6, 0xb, URZ ;  /* 0x0000000b06077899 */ /* 0x000fe400080006ff */
[----:B------:R-:W-:Y:S01]  /*0960*/  USHF.L.U32 UR6, UR6, 0x1, URZ ;  /* 0x0000000106067899 */ /* 0x000fe200080006ff */
[----:B------:R-:W1:Y:S03]  /*0970*/  FENCE.VIEW.ASYNC.S ;  /* 0x00000000000073c6 */ /* 0x000e660000000000 */
[----:B-1----:R2:W1:Y:S08]  /*0980*/  SYNCS.EXCH.64 URZ, [UR5+0x50], UR10 ;  /* 0x0000500a05ff75b2 */ /* 0x0024700008000100 */
[----:B------:R2:W1:Y:S01]  /*0990*/  SYNCS.EXCH.64 URZ, [UR5+0x60], UR6 ;  /* 0x0000600605ff75b2 */ /* 0x0004620008000100 */
[----:B------:R2:W1:Y:S01]  /*09a0*/  SYNCS.EXCH.64 URZ, [UR5+0x58], UR10 ;  /* 0x0000580a05ff75b2 */ /* 0x0004620008000100 */
[----:B------:R2:W1:Y:S02]  /*09b0*/  SYNCS.EXCH.64 URZ, [UR5+0x68], UR6 ;  /* 0x0000680605ff75b2 */ /* 0x0004640008000100 */
[----:B--2---:R-:W-:Y:S01]  /*09c0*/  NOP ;  /* 0x0000000000007918 */ /* 0x004fe20000000000 */
.L_x_12:
        /* <DEDUP_REMOVED lines=18> */
[----:B------:R2:W1:Y:S01]  /*0af0*/  SYNCS.EXCH.64 URZ, [UR6+0x90], UR4 ;  /* 0x0000900406ff75b2 */ /* 0x0004620008000100 */
[----:B------:R2:W1:Y:S01]  /*0b00*/  SYNCS.EXCH.64 URZ, [UR6+0x78], UR10 ;  /* 0x0000780a06ff75b2 */ /* 0x0004620008000100 */
[----:B------:R2:W1:Y:S01]  /*0b10*/  SYNCS.EXCH.64 URZ, [UR6+0x98], UR4 ;  /* 0x0000980406ff75b2 */ /* 0x0004620008000100 */
[----:B------:R2:W1:Y:S01]  /*0b20*/  SYNCS.EXCH.64 URZ, [UR6+0x80], UR10 ;  /* 0x0000800a06ff75b2 */ /* 0x0004620008000100 */
[----:B------:R2:W1:Y:S01]  /*0b30*/  SYNCS.EXCH.64 URZ, [UR6+0xa0], UR4 ;  /* 0x0000a00406ff75b2 */ /* 0x0004620008000100 */
[----:B------:R2:W1:Y:S01]  /*0b40*/  SYNCS.EXCH.64 URZ, [UR6+0x88], UR10 ;  /* 0x0000880a06ff75b2 */ /* 0x0004620008000100 */
[----:B------:R2:W1:Y:S02]  /*0b50*/  SYNCS.EXCH.64 URZ, [UR6+0xa8], UR4 ;  /* 0x0000a80406ff75b2 */ /* 0x0004640008000100 */
[----:B--2---:R-:W-:Y:S01]  /*0b60*/  NOP ;  /* 0x0000000000007918 */ /* 0x004fe20000000000 */
.L_x_13:
        /* <DEDUP_REMOVED lines=14> */
[----:B------:R2:W1:Y:S01]  /*0c50*/  SYNCS.EXCH.64 URZ, [UR5+0xc0], UR6 ;  /* 0x0000c00605ff75b2 */ /* 0x0004620008000100 */
[----:B------:R2:W1:Y:S01]  /*0c60*/  SYNCS.EXCH.64 URZ, [UR5+0xb8], UR6 ;  /* 0x0000b80605ff75b2 */ /* 0x0004620008000100 */
[----:B------:R2:W1:Y:S02]  /*0c70*/  SYNCS.EXCH.64 URZ, [UR5+0xc8], UR6 ;  /* 0x0000c80605ff75b2 */ /* 0x0004640008000100 */
[----:B--2---:R-:W-:Y:S01]  /*0c80*/  NOP ;  /* 0x0000000000007918 */ /* 0x004fe20000000000 */
.L_x_14:
[----:B-1----:R-:W1:Y:S01]  /*0c90*/  S2UR UR5, SR_CTAID.X ;  /* 0x00000000000579c3 */ /* 0x002e620000002500 */
[----:B------:R-:W-:-:S05]  /*0ca0*/  CS2R.32 R165, SR_CgaSize ;  /* 0x0000000000a57805 */ /* 0x000fca0000008a00 */
[----:B------:R-:W-:-:S05]  /*0cb0*/  IMAD R165, R165, -0xa0, RZ ;  /* 0xffffff60a5a57824 */ /* 0x000fca00078e02ff */
[----:B------:R-:W-:-:S14]  /*0cc0*/  R2UR UR7, R165 ;  /* 0x00000000a50772ca */ /* 0x000fdc00000e0000 */
[----:B------:R-:W2:Y:S01]  /*0cd0*/  LDCU UR7, c[0x0][UR7+0x2b0] ;  /* 0x00005600070777ac */ /* 0x000ea20008000800 */
[----:B------:R-:W-:Y:S01]  /*0ce0*/  NOP ;  /* 0x0000000000007918 */ /* 0x000fe20000000000 */
[----:B------:R-:W-:-:S05]  /*0cf0*/  CS2R.32 R165, SR_CgaSize ;  /* 0x0000000000a57805 */ /* 0x000fca0000008a00 */
[----:B------:R-:W-:-:S05]  /*0d00*/  IMAD R165, R165, -0xa0, RZ ;  /* 0xffffff60a5a57824 */ /* 0x000fca00078e02ff */
[----:B------:R-:W-:-:S14]  /*0d10*/  R2UR UR6, R165 ;  /* 0x00000000a50672ca */ /* 0x000fdc00000e0000 */
[----:B------:R-:W3:Y:S01]  /*0d20*/  LDCU UR6, c[0x0][UR6+0x2b4] ;  /* 0x00005680060677ac */ /* 0x000ee20008000800 */
[----:B------:R-:W4:Y:S08]  /*0d30*/  S2UR UR4, SR_CTAID.Y ;  /* 0x00000000000479c3 */ /* 0x000f300000002600 */
[----:B------:R-:W3:Y:S01]  /*0d40*/  LDC R9, c[0x0][0xb24] ;  /* 0x0002c900ff097b82 */ /* 0x000ee20000000800 */
[----:B-1----:R-:W-:-:S02]  /*0d50*/  I2FP.F32.U32 R5, UR5 ;  /* 0x0000000500057c45 */ /* 0x002fc40008201000 */
[----:B------:R-:W-:-:S05]  /*0d60*/  CS2R.32 R3, SR_CgaSize ;  /* 0x0000000000037805 */ /* 0x000fca0000008a00 */
[----:B------:R-:W-:-:S06]  /*0d70*/  IMAD R3, R3, -0xa0, RZ ;  /* 0xffffff6003037824 */ /* 0x000fcc00078e02ff */
[----:B------:R-:W1:Y:S01]  /*0d80*/  LDC R3, c[0x0][R3+0x2a0] ;  /* 0x0000a80003037b82 */ /* 0x000e620000000800 */
[----:B------:R-:W-:Y:S01]  /*0d90*/  MOV R165, UR5 ;  /* 0x0000000500a57c02 */ /* 0x000fe20008000f00 */
[----:B--2---:R-:W-:Y:S01]  /*0da0*/  FMUL R5, R5, UR7 ;  /* 0x0000000705057c20 */ /* 0x004fe20008400000 */
[----:B----4-:R-:W-:Y:S02]  /*0db0*/  I2FP.F32.U32 R4, UR4 ;  /* 0x0000000400047c45 */ /* 0x010fe40008201000 */
[----:B------:R-:W-:-:S05]  /*0dc0*/  CS2R.32 R2, SR_CgaSize ;  /* 0x0000000000027805 */ /* 0x000fca0000008a00 */
[----:B------:R-:W-:-:S06]  /*0dd0*/  IMAD R2, R2, -0xa0, RZ ;  /* 0xffffff6002027824 */ /* 0x000fcc00078e02ff */
[----:B------:R-:W2:Y:S01]  /*0de0*/  LDC R2, c[0x0][R2+0x2a4] ;  /* 0x0000a90002027b82 */ /* 0x000ea20000000800 */
[----:B------:R-:W4:Y:S01]  /*0df0*/  F2I.U32.TRUNC.NTZ R154, R5 ;  /* 0x00000005009a7305 */ /* 0x000f22000020f000 */
[----:B------:R-:W-:Y:S01]  /*0e00*/  MOV R155, UR4 ;  /* 0x00000004009b7c02 */ /* 0x000fe20008000f00 */
[----:B---3--:R-:W-:-:S05]  /*0e10*/  FMUL R4, R4, UR6 ;  /* 0x0000000604047c20 */ /* 0x008fca0008400000 */
[----:B------:R-:W-:Y:S01]  /*0e20*/  BAR.SYNC.DEFER_BLOCKING 0x0 ;  /* 0x0000000000007b1d */ /* 0x000fe20000010000 */
[----:B------:R-:W-:-:S05]  /*0e30*/  ISETP.GE.AND P0, PT, R9, 0x1, PT ;  /* 0x000000010900780c */ /* 0x000fca0003f06270 */
[----:B------:R-:W3:Y:S02]  /*0e40*/  F2I.U32.TRUNC.NTZ R143, R4 ;  /* 0x00000004008f7305 */ /* 0x000ee4000020f000 */
[----:B------:R-:W2:Y:S01]  /*0e50*/  S2UR UR36, SR_CTAID.Z ;  /* 0x00000000002479c3 */ /* 0x000ea20000002700 */
[----:B----4-:R-:W-:-:S05]  /*0e60*/  IADD3 R154, PT, PT, -R154, RZ, RZ ;  /* 0x000000ff9a9a7210 */ /* 0x010fca0007ffe1ff */
[----:B-1----:R-:W-:Y:S01]  /*0e70*/  IMAD R154, R3, R154, UR5 ;  /* 0x00000005039a7e24 */ /* 0x002fe2000f8e029a */
[----:B---3--:R-:W-:-:S05]  /*0e80*/  IADD3 R143, PT, PT, -R143, RZ, RZ ;  /* 0x000000ff8f8f7210 */ /* 0x008fca0007ffe1ff */
[----:B--2---:R-:W-:Y:S01]  /*0e90*/  IMAD R143, R2, R143, UR4 ;  /* 0x00000004028f7e24 */ /* 0x004fe2000f8e028f */
[----:B------:R-:W-:Y:S06]  /*0ea0*/  @!P0 BRA `(.L_x_15) ;  /* 0x0000000000b88947 */ /* 0x000fec0003800000 */
[----:B------:R-:W1:Y:S01]  /*0eb0*/  LDC.64 R4, c[0x0][0xb18] ;  /* 0x0002c600ff047b82 */ /* 0x000e620000000a00 */
[----:B------:R-:W-:-:S07]  /*0ec0*/  ISETP.NE.AND P0, PT, R9, 0x1, PT ;  /* 0x000000010900780c */ /* 0x000fce0003f05270 */
[----:B------:R-:W2:Y:S08]  /*0ed0*/  LDC R10, c[0x0][0xb0c] ;  /* 0x0002c300ff0a7b82 */ /* 0x000eb00000000800 */
[----:B------:R-:W3:Y:S08]  /*0ee0*/  LDC R11, c[0x0][0x370] ;  /* 0x0000dc00ff0b7b82 */ /* 0x000ef00000000800 */
[----:B------:R-:W4:Y:S01]  /*0ef0*/  LDC R12, c[0x0][0x374] ;  /* 0x0000dd00ff0c7b82 */ /* 0x000f220000000800 */
[----:B-1----:R-:W-:-:S07]  /*0f00*/  ISETP.NE.AND P1, PT, R4, 0x1, PT ;  /* 0x000000010400780c */ /* 0x002fce0003f25270 */
[----:B------:R-:W3:Y:S01]  /*0f10*/  LDC.64 R6, c[0x0][0xb10] ;  /* 0x0002c400ff067b82 */ /* 0x000ee20000000a00 */
[----:B--2---:R-:W-:-:S07]  /*0f20*/  ISETP.NE.AND P2, PT, R10, 0x1, PT ;  /* 0x000000010a00780c */ /* 0x004fce0003f45270 */
[----:B------:R-:W1:Y:S08]  /*0f30*/  LDC R8, c[0x0][0xb20] ;  /* 0x0002c800ff087b82 */ /* 0x000e700000000800 */
[----:B------:R-:W2:Y:S01]  /*0f40*/  LDC.64 R2, c[0x0][0xb28] ;  /* 0x0002ca00ff027b82 */ /* 0x000ea20000000a00 */
[----:B----4-:R-:W-:-:S04]  /*0f50*/  IMAD.HI.U32 R13, R12, R5, RZ ;  /* 0x000000050c0d7227 */ /* 0x010fc800078e00ff */
[----:B------:R-:W-:-:S04]  /*0f60*/  IMAD.HI.U32 R5, R155, R5, RZ ;  /* 0x000000059b057227 */ /* 0x000fc800078e00ff */
[----:B---3--:R-:W-:-:S04]  /*0f70*/  IMAD.HI.U32 R14, R11, R6, RZ ;  /* 0x000000060b0e7227 */ /* 0x008fc800078e00ff */
[----:B------:R-:W-:Y:S01]  /*0f80*/  IMAD.HI.U32 R16, R165, R6, RZ ;  /* 0x00000006a5107227 */ /* 0x000fe200078e00ff */
[-C--:B------:R-:W-:Y:S02]  /*0f90*/  @P2 SHF.R.U32.HI R11, RZ, R7.reuse, R14 ;  /* 0x00000007ff0b2219 */ /* 0x080fe4000001160e */
[-C--:B-1----:R-:W-:Y:S02]  /*0fa0*/  @P1 SHF.R.U32.HI R12, RZ, R8.reuse, R13 ;  /* 0x00000008ff0c1219 */ /* 0x082fe4000001160d */
[----:B------:R-:W-:Y:S02]  /*0fb0*/  SHF.R.U32.HI R8, RZ, R8, R5 ;  /* 0x00000008ff087219 */ /* 0x000fe40000011605 */
[----:B------:R-:W-:Y:S02]  /*0fc0*/  SHF.R.U32.HI R16, RZ, R7, R16 ;  /* 0x00000007ff107219 */ /* 0x000fe40000011610 */
[----:B------:R-:W-:Y:S01]  /*0fd0*/  SEL R5, R155, R8, !P1 ;  /* 0x000000089b057207 */ /* 0x000fe20004800000 */
[----:B--2---:R-:W-:Y:S01]  /*0fe0*/  IMAD.HI.U32 R14, R12, R2, RZ ;  /* 0x000000020c0e7227 */ /* 0x004fe200078e00ff */
[----:B------:R-:W-:-:S03]  /*0ff0*/  SEL R7, R165, R16, !P2 ;  /* 0x00000010a5077207 */ /* 0x000fc60005000000 */
[----:B------:R-:W-:Y:S01]  /*1000*/  IMAD.HI.U32 R6, R11, R2, RZ ;  /* 0x000000020b067227 */ /* 0x000fe200078e00ff */
[----:B------:R-:W-:-:S04]  /*1010*/  @P0 SHF.R.U32.HI R12, RZ, R3, R14 ;  /* 0x00000003ff0c0219 */ /* 0x000fc8000001160e */
[----:B------:R-:W-:Y:S01]  /*1020*/  @P0 SHF.R.U32.HI R11, RZ, R3, R6 ;  /* 0x00000003ff0b0219 */ /* 0x000fe20000011606 */
[----:B------:R-:W-:-:S04]  /*1030*/  IMAD R12, R12, R9, RZ ;  /* 0x000000090c0c7224 */ /* 0x000fc800078e02ff */
[----:B------:R-:W-:Y:S01]  /*1040*/  IMAD R6, R11, R9, RZ ;  /* 0x000000090b067224 */ /* 0x000fe200078e02ff */
[----:B------:R-:W-:-:S04]  /*1050*/  ISETP.GE.AND P1, PT, R5, R12, PT ;  /* 0x0000000c0500720c */ /* 0x000fc80003f26270 */
[----:B------:R-:W-:Y:S01]  /*1060*/  ISETP.GE.OR P1, PT, R7, R6, P1 ;  /* 0x000000060700720c */ /* 0x000fe20000f26670 */
[----:B------:R-:W-:-:S05]  /*1070*/  IMAD.HI.U32 R6, R5, R2, RZ ;  /* 0x0000000205067227 */ /* 0x000fca00078e00ff */
[----:B------:R-:W-:-:S04]  /*1080*/  SHF.R.U32.HI R6, RZ, R3, R6 ;  /* 0x00000003ff067219 */ /* 0x000fc80000011606 */
[----:B------:R-:W-:-:S03]  /*1090*/  SEL R6, R5, R6, !P0 ;  /* 0x0000000605067207 */ /* 0x000fc60004000000 */
[----:B------:R-:W-:Y:S01]  /*10a0*/  @!P1 IMAD.HI.U32 R8, R7, R2, RZ ;  /* 0x0000000207089227 */ /* 0x000fe200078e00ff */
[----:B------:R-:W-:-:S04]  /*10b0*/  IADD3 R2, PT, PT, -R6, RZ, RZ ;  /* 0x000000ff06027210 */ /* 0x000fc80007ffe1ff */
[----:B------:R-:W-:Y:S01]  /*10c0*/  @!P1 SHF.R.U32.HI R8, RZ, R3, R8 ;  /* 0x00000003ff089219 */ /* 0x000fe20000011608 */
[----:B------:R-:W-:-:S03]  /*10d0*/  IMAD R2, R9, R2, R5 ;  /* 0x0000000209027224 */ /* 0x000fc600078e0205 */
[----:B------:R-:W-:Y:S02]  /*10e0*/  @!P1 SEL R3, R7, R8, !P0 ;  /* 0x0000000807039207 */ /* 0x000fe40004000000 */
[----:B------:R-:W-:-:S03]  /*10f0*/  IADD3 R8, PT, PT, -R5, RZ, RZ ;  /* 0x000000ff05087210 */ /* 0x000fc60007ffe1ff */
[--C-:B------:R-:W-:Y:S02]  /*1100*/  @!P1 IMAD.IADD R6, R6, 0x1, -R3.reuse ;  /* 0x0000000106069824 */ /* 0x100fe400078e0a03 */
[----:B------:R-:W-:Y:S01]  /*1110*/  @!P1 IMAD R3, R2, R11, R3 ;  /* 0x0000000b02039224 */ /* 0x000fe200078e0203 */
[----:B------:R-:W-:Y:S01]  /*1120*/  IADD3 R2, PT, PT, -R7, RZ, RZ ;  /* 0x000000ff07027210 */ /* 0x000fe20007ffe1ff */
[----:B------:R-:W-:Y:S02]  /*1130*/  @!P1 IMAD R5, R6, R9, R7 ;  /* 0x0000000906059224 */ /* 0x000fe400078e0207 */
[----:B------:R-:W-:Y:S02]  /*1140*/  IMAD R8, R4, R8, R155 ;  /* 0x0000000804087224 */ /* 0x000fe400078e029b */
[----:B------:R-:W-:Y:S02]  /*1150*/  @!P1 IMAD.MOV.U32 R7, RZ, RZ, R3 ;  /* 0x000000ffff079224 */ /* 0x000fe400078e0003 */
[----:B------:R-:W-:-:S02]  /*1160*/  IMAD R2, R10, R2, R165 ;  /* 0x000000020a027224 */ /* 0x000fc400078e02a5 */
[----:B------:R-:W-:Y:S02]  /*1170*/  IMAD R155, R5, R4, R8 ;  /* 0x00000004059b7224 */ /* 0x000fe400078e0208 */
[----:B------:R-:W-:Y:S02]  /*1180*/  IMAD R165, R7, R10, R2 ;  /* 0x0000000a07a57224 */ /* 0x000fe400078e0202 */
.L_x_15:
[----:B------:R-:W1:Y:S01]  /*1190*/  LDCU UR4, c[0x0][0xb30] ;  /* 0x00016600ff0477ac */ /* 0x000e620008000800 */
[----:B------:R-:W2:Y:S08]  /*11a0*/  S2UR UR37, SR_CgaCtaId ;  /* 0x00000000002579c3 */ /* 0x000eb00000008800 */
[----:B------:R-:W3:Y:S01]  /*11b0*/  LDC R72, c[0x0][0xb24] ;  /* 0x0002c900ff487b82 */ /* 0x000ee20000000800 */
[----:B-1----:R-:W-:-:S09]  /*11c0*/  UISETP.NE.AND UP1, UPT, UR4, 0x1, UPT ;  /* 0x000000010400788c */ /* 0x002fd2000bf25270 */
[----:B--2---:R-:W-:Y:S05]  /*11d0*/  BRA.U UP1, `(.L_x_16) ;  /* 0x0000000101407547 */ /* 0x004fea000b800000 */
[----:B------:R-:W1:Y:S08]  /*11e0*/  LDC.64 R4, c[0x0][0xb10] ;  /* 0x0002c400ff047b82 */ /* 0x000e700000000a00 */
[----:B------:R-:W2:Y:S08]  /*11f0*/  LDC.64 R2, c[0x0][0xb18] ;  /* 0x0002c600ff027b82 */ /* 0x000eb00000000a00 */
[----:B------:R-:W4:Y:S08]  /*1200*/  LDC R6, c[0x0][0xb20] ;  /* 0x0002c800ff067b82 */ /* 0x000f300000000800 */
[----:B------:R-:W3:Y:S01]  /*1210*/  LDC R8, c[0x0][0xb0c] ;  /* 0x0002c300ff087b82 */ /* 0x000ee20000000800 */
[----:B-1----:R-:W-:-:S05]  /*1220*/  IMAD.HI.U32 R4, R165, R4, RZ ;  /* 0x00000004a5047227 */ /* 0x002fca00078e00ff */
[----:B------:R-:W-:Y:S01]  /*1230*/  SHF.R.U32.HI R4, RZ, R5, R4 ;  /* 0x00000005ff047219 */ /* 0x000fe20000011604 */
[----:B--2---:R-:W-:Y:S01]  /*1240*/  IMAD.HI.U32 R3, R155, R3, RZ ;  /* 0x000000039b037227 */ /* 0x004fe200078e00ff */
[----:B------:R-:W-:-:S04]  /*1250*/  ISETP.NE.AND P0, PT, R2, 0x1, PT ;  /* 0x000000010200780c */ /* 0x000fc80003f05270 */
[----:B----4-:R-:W-:-:S04]  /*1260*/  SHF.R.U32.HI R6, RZ, R6, R3 ;  /* 0x00000006ff067219 */ /* 0x010fc80000011603 */
[----:B------:R-:W-:Y:S02]  /*1270*/  SEL R3, R155, R6, !P0 ;  /* 0x000000069b037207 */ /* 0x000fe40004000000 */
[----:B---3--:R-:W-:-:S04]  /*1280*/  ISETP.NE.AND P1, PT, R8, 0x1, PT ;  /* 0x000000010800780c */ /* 0x008fc80003f25270 */
[----:B------:R-:W-:-:S05]  /*1290*/  SEL R4, R165, R4, !P1 ;  /* 0x00000004a5047207 */ /* 0x000fca0004800000 */
[----:B------:R-:W-:Y:S02]  /*12a0*/  IMAD.IADD R5, R3, 0x1, -R4 ;  /* 0x0000000103057824 */ /* 0x000fe400078e0a04 */
[----:B------:R-:W-:Y:S02]  /*12b0*/  IMAD.IADD R3, R4, 0x1, -R3 ;  /* 0x0000000104037824 */ /* 0x000fe400078e0a03 */
[----:B------:R-:W-:Y:S02]  /*12c0*/  IMAD R165, R5, R8, R165 ;  /* 0x0000000805a57224 */ /* 0x000fe400078e02a5 */
[----:B------:R-:W-:-:S07]  /*12d0*/  IMAD R155, R3, R2, R155 ;  /* 0x00000002039b7224 */ /* 0x000fce00078e029b */
.L_x_16:
[----:B------:R-:W-:Y:S01]  /*12e0*/  BAR.SYNC.DEFER_BLOCKING 0x0 ;  /* 0x0000000000007b1d */ /* 0x000fe20000010000 */
[----:B------:R-:W-:Y:S01]  /*12f0*/  UISETP.NE.AND UP1, UPT, UR8, 0x2, UPT ;  /* 0x000000020800788c */ /* 0x000fe2000bf25270 */
[----:B------:R-:W-:Y:S02]  /*1300*/  ISETP.NE.OR P5, PT, R0, 0x2, !P5 ;  /* 0x000000020000780c */ /* 0x000fe40006fa5670 */
[----:B------:R-:W-:-:S06]  /*1310*/  LOP3.LUT R2, R166, 0x1f, RZ, 0xc0, !PT ;  /* 0x0000001fa6027812 */ /* 0x000fcc00078ec0ff */
[----:B------:R-:W-:Y:S05]  /*1320*/  BRA.U UP1, `(.L_x_17) ;  /* 0x0000001101387547 */ /* 0x000fea000b800000 */
[----:B------:R-:W1:Y:S01]  /*1330*/  LDCU UR13, c[0x0][0x38c] ;  /* 0x00007180ff0d77ac */ /* 0x000e620008000800 */
[----:B------:R-:W2:Y:S01]  /*1340*/  LDC R9, c[0x0][0x370] ;  /* 0x0000dc00ff097b82 */ /* 0x000ea20000000800 */
[----:B------:R-:W-:Y:S01]  /*1350*/  PLOP3.LUT P1, PT, PT, PT, UP2, 0x80, 0x8 ;  /* 0x000000000008781c */ /* 0x000fe20003f2f028 */
[----:B------:R-:W-:Y:S01]  /*1360*/  IMAD.MOV.U32 R15, RZ, RZ, 0x1 ;  /* 0x00000001ff0f7424 */ /* 0x000fe200078e00ff */
[----:B------:R-:W-:Y:S01]  /*1370*/  ISETP.EQ.OR P4, PT, R2, RZ, P5 ;  /* 0x000000ff0200720c */ /* 0x000fe20002f82670 */
[----:B------:R-:W-:Y:S01]  /*1380*/  IMAD.MOV.U32 R14, RZ, RZ, RZ ;  /* 0x000000ffff0e7224 */ /* 0x000fe200078e00ff */
[----:B------:R-:W-:Y:S02]  /*1390*/  PLOP3.LUT P1, PT, P1, PT, PT, 0x8, 0x80 ;  /* 0x000000000080781c */ /* 0x000fe40000f2e170 */
[----:B------:R-:W-:Y:S01]  /*13a0*/  CS2R R12, SRZ ;  /* 0x00000000000c7805 */ /* 0x000fe2000001ff00 */
[----:B------:R-:W-:Y:S01]  /*13b0*/  IMAD.MOV.U32 R10, RZ, RZ, 0x1 ;  /* 0x00000001ff0a7424 */ /* 0x000fe200078e00ff */
[----:B------:R-:W4:Y:S01]  /*13c0*/  LDC R0, c[0x0][0x374] ;  /* 0x0000dd00ff007b82 */ /* 0x000f220000000800 */
[----:B------:R-:W2:Y:S01]  /*13d0*/  LDCU.64 UR22, c[0x0][0x348] ;  /* 0x00006900ff1677ac */ /* 0x000ea20008000a00 */
[----:B------:R-:W-:Y:S01]  /*13e0*/  UMOV UR6, URZ ;  /* 0x000000ff00067c82 */ /* 0x000fe20008000000 */
[----:B-1----:R-:W-:-:S04]  /*13f0*/  UIADD3 UR5, UPT, UPT, UR13, 0x7f, URZ ;  /* 0x0000007f0d057890 */ /* 0x002fc8000fffe0ff */
[----:B------:R-:W-:-:S04]  /*1400*/  USHF.R.S32.HI UR4, URZ, 0x1f, UR5 ;  /* 0x0000001fff047899 */ /* 0x000fc80008011405 */
[----:B------:R-:W-:-:S04]  /*1410*/  ULEA.HI UR4, UR4, UR5, URZ, 0x7 ;  /* 0x0000000504047291 */ /* 0x000fc8000f8f38ff */
[----:B------:R-:W-:Y:S02]  /*1420*/  USHF.R.S32.HI UR15, URZ, 0x7, UR4 ;  /* 0x00000007ff0f7899 */ /* 0x000fe40008011404 */
[----:B------:R-:W-:Y:S02]  /*1430*/  UIADD3 UR4, UPT, UPT, UR13, -0x1, URZ ;  /* 0xffffffff0d047890 */ /* 0x000fe4000fffe0ff */
[----:B------:R-:W-:Y:S02]  /*1440*/  UISETP.LT.U32.AND UP0, UPT, UR15, 0x3, UPT ;  /* 0x000000030f00788c */ /* 0x000fe4000bf01070 */
[----:B------:R-:W-:Y:S02]  /*1450*/  UISETP.GE.U32.AND UP1, UPT, UR4, -0xff, UPT ;  /* 0xffffff010400788c */ /* 0x000fe4000bf26070 */
[----:B------:R-:W-:Y:S02]  /*1460*/  USEL UR14, UR15, 0x3, UP0 ;  /* 0x000000030f0e7887 */ /* 0x000fe40008000000 */
[----:B------:R-:W-:-:S02]  /*1470*/  UIADD3 UR13, UPT, UPT, UR13, 0xfe, URZ ;  /* 0x000000fe0d0d7890 */ /* 0x000fc4000fffe0ff */
[----:B------:R-:W-:Y:S02]  /*1480*/  UIADD3 UR5, UPT, UPT, UR14, -0x1, URZ ;  /* 0xffffffff0e057890 */ /* 0x000fe4000fffe0ff */
[----:B------:R-:W-:-:S03]  /*1490*/  UIADD3 UR7, UPT, UPT, UR15, -UR14, URZ ;  /* 0x8000000e0f077290 */ /* 0x000fc6000fffe0ff */
[----:B------:R-:W-:-:S04]  /*14a0*/  @UP1 UIADD3 UR5, UPT, UPT, UR14, URZ, URZ ;  /* 0x000000ff0e051290 */ /* 0x000fc8000fffe0ff */
[----:B--2---:R-:W-:-:S12]  /*14b0*/  UIADD3 UR5, UPT, UPT, UR5, 0x1, URZ ;  /* 0x0000000105057890 */ /* 0x004fd8000fffe0ff */
.L_x_35:
[----:B------:R-:W-:Y:S01]  /*14c0*/  UISETP.NE.AND UP0, UPT, UR37, URZ, UPT ;  /* 0x000000ff2500728c */ /* 0x000fe2000bf05270 */
[----:B------:R-:W1:Y:S08]  /*14d0*/  S2UR UR37, SR_CgaCtaId ;  /* 0x00000000002579c3 */ /* 0x000e700000008800 */
[----:B------:R-:W-:Y:S05]  /*14e0*/  BRA.U UP0, `(.L_x_18) ;  /* 0x0000000100347547 */ /* 0x000fea000b800000 */
[----:B------:R-:W2:Y:S01]  /*14f0*/  S2R R2, SR_CgaCtaId ;  /* 0x0000000000027919 */ /* 0x000ea20000008800 */
[----:B------:R-:W-:-:S04]  /*1500*/  MOV R3, 0x400 ;  /* 0x0000040000037802 */ /* 0x000fc80000000f00 */
[----:B--2---:R-:W-:Y:S02]  /*1510*/  LEA R3, R2, R3, 0x18 ;  /* 0x0000000302037211 */ /* 0x004fe400078ec0ff */
[----:B------:R-:W-:-:S03]  /*1520*/  SHF.L.U32 R2, R10, 0x1f, RZ ;  /* 0x0000001f0a027819 */ /* 0x000fc600000006ff */
[----:B------:R-:W-:-:S04]  /*1530*/  IMAD R3, R12, 0x8, R3 ;  /* 0x000000080c037824 */ /* 0x000fc800078e0203 */
[----:B------:R-:W2:Y:S02]  /*1540*/  SYNCS.PHASECHK.TRANS64.TRYWAIT P0, [R3+URZ+0xc0], R2 ;  /* 0x0000c002030075a7 */ /* 0x000ea400080011ff */
[----:B--2---:R-:W-:Y:S05]  /*1550*/  @!P0 BRA `(.L_x_19) ;  /* 0x0000005000cc8947 */ /* 0x004fea0003800000 */
.L_x_94:
[----:B------:R-:W-:Y:S01]  /*1560*/  VIADD R12, R12, 0x1 ;  /* 0x000000010c0c7836 */ /* 0x000fe20000000000 */
[----:B------:R2:W-:Y:S04]  /*1570*/  SYNCS.ARRIVE.TRANS64.A1T0 RZ, [R3+URZ+0xb0], RZ ;  /* 0x0000b0ff03ff79a7 */ /* 0x0005e800081000ff */
[----:B------:R-:W-:-:S04]  /*1580*/  ISETP.NE.AND P0, PT, R12, 0x2, PT ;  /* 0x000000020c00780c */ /* 0x000fc80003f05270 */
[----:B------:R-:W-:Y:S02]  /*1590*/  SEL R12, R12, RZ, P0 ;  /* 0x000000ff0c0c7207 */ /* 0x000fe40000000000 */
[----:B--2---:R-:W-:-:S04]  /*15a0*/  SEL R3, RZ, 0x1, P0 ;  /* 0x00000001ff037807 */ /* 0x004fc80000000000 */
[----:B------:R-:W-:-:S07]  /*15b0*/  LOP3.LUT R10, R10, R3, RZ, 0x3c, !PT ;  /* 0x000000030a0a7212 */ /* 0x000fce00078e3cff */
.L_x_18:
[----:B------:R-:W-:Y:S01]  /*15c0*/  UMOV UR4, 0x400 ;  /* 0x0000040000047882 */ /* 0x000fe20000000000 */
[----:B------:R-:W-:Y:S01]  /*15d0*/  SHF.L.U32 R2, R15, 0x1f, RZ ;  /* 0x0000001f0f027819 */ /* 0x000fe200000006ff */
[----:B-1----:R-:W-:Y:S01]  /*15e0*/  ULEA UR4, UR37, UR4, 0x18 ;  /* 0x0000000425047291 */ /* 0x002fe2000f8ec0ff */
[----:B------:R-:W-:Y:S01]  /*15f0*/  R2UR UR35, R165 ;  /* 0x00000000a52372ca */ /* 0x000fe200000e0000 */
[----:B------:R-:W-:Y:S01]  /*1600*/  UISETP.GE.U32.AND UP0, UPT, UR13, 0xff, UPT ;  /* 0x000000ff0d00788c */ /* 0x000fe2000bf06070 */
[----:B------:R-:W-:Y:S01]  /*1610*/  R2UR UR11, R155 ;  /* 0x000000009b0b72ca */ /* 0x000fe200000e0000 */
[----:B------:R-:W-:Y:S01]  /*1620*/  ULEA UR8, UR6, UR4, 0x3 ;  /* 0x0000000406087291 */ /* 0x000fe2000f8e18ff */
[----:B------:R-:W-:-:S08]  /*1630*/  UMOV UR24, URZ ;  /* 0x000000ff00187c82 */ /* 0x000fd00008000000 */
[----:B------:R1:W2:Y:S01]  /*1640*/  SYNCS.PHASECHK.TRANS64.TRYWAIT P0, [UR8+0x18], R2 ;  /* 0x00001802ff0075a7 */ /* 0x0002a20008001108 */
[----:B------:R-:W-:Y:S02]  /*1650*/  USHF.L.U32 UR35, UR35, 0x7, URZ ;  /* 0x0000000723237899 */ /* 0x000fe400080006ff */
[----:B------:R-:W-:Y:S01]  /*1660*/  USHF.L.U32 UR11, UR11, 0x6, URZ ;  /* 0x000000060b0b7899 */ /* 0x000fe200080006ff */
[----:B------:R-:W-:Y:S11]  /*1670*/  BRA.U !UP0, `(.L_x_20) ;  /* 0x0000000108a87547 */ /* 0x000ff6000b800000 */
[----:B------:R-:W-:Y:S01]  /*1680*/  UMOV UR16, URZ ;  /* 0x000000ff00107c82 */ /* 0x000fe20008000000 */
[----:B------:R-:W-:-:S05]  /*1690*/  UMOV UR17, UR6 ;  /* 0x0000000600117c82 */ /* 0x000fca0008000000 */
.L_x_25:
[----:B-1----:R-:W-:Y:S01]  /*16a0*/  ULEA UR33, UR17, UR4, 0x3 ;  /* 0x0000000411217291 */ /* 0x002fe2000f8e18ff */
[----:B--2---:R-:W-:Y:S01]  /*16b0*/  @!P5 MOV R3, 0x6000 ;  /* 0x000060000003d802 */ /* 0x004fe20000000f00 */
[----:B--2---:R-:W-:Y:S10]  /*16c0*/  @P0 BRA `(.L_x_21) ;  /* 0x00000000000c0947 */ /* 0x004ff40003800000 */
[----:B------:R-:W-:-:S04]  /*16d0*/  SHF.L.U32 R5, R15, 0x1f, RZ ;  /* 0x0000001f0f057819 */ /* 0x000fc800000006ff */
[----:B------:R-:W2:Y:S02]  /*16e0*/  SYNCS.PHASECHK.TRANS64.TRYWAIT P0, [UR33+0x18], R5 ;  /* 0x00001805ff0075a7 */ /* 0x000ea40008001121 */
[----:B--2---:R-:W-:Y:S05]  /*16f0*/  @!P0 BRA `(.L_x_22) ;  /* 0x0000005000788947 */ /* 0x004fea0003800000 */
.L_x_21:
[----:B------:R2:W-:Y:S01]  /*1700*/  @!P5 SYNCS.ARRIVE.TRANS64 RZ, [UR33], R3 ;  /* 0x00000003ffffd9a7 */ /* 0x0005e20008000021 */
[----:B------:R-:W-:Y:S04]  /*1710*/  BSSY.RECONVERGENT B0, `(.L_x_23) ;  /* 0x0000003000007945 */ /* 0x000fe80003800200 */
[----:B------:R-:W-:Y:S05]  /*1720*/  @P4 BRA `(.L_x_24) ;  /* 0x0000000000044947 */ /* 0x000fea0003800000 */
[----:B------:R-:W-:Y:S05]  /*1730*/  BPT.TRAP 0x1 ;  /* 0x000000040000795c */ /* 0x000fea0000300000 */
.L_x_24:
[----:B------:R-:W-:Y:S05]  /*1740*/  BSYNC.RECONVERGENT B0 ;  /* 0x0000000000007941 */ /* 0x000fea0003800200 */
.L_x_23:
[----:B------:R-:W-:Y:S02]  /*1750*/  UIADD3 UR6, UPT, UPT, UR17, 0x1, URZ ;  /* 0x0000000111067890 */ /* 0x000fe4000fffe0ff */
[----:B------:R-:W-:Y:S02]  /*1760*/  ULEA UR32, UR17, UR4, 0xe ;  /* 0x0000000411207291 */ /* 0x000fe4000f8e70ff */
[----:B------:R-:W-:Y:S02]  /*1770*/  UISETP.NE.AND UP0, UPT, UR6, 0x3, UPT ;  /* 0x000000030600788c */ /* 0x000fe4000bf05270 */
[----:B------:R-:W-:Y:S02]  /*1780*/  UIADD3 UR26, UP1, UPT, UR22, 0x80, URZ ;  /* 0x00000080161a7890 */ /* 0x000fe4000ff3e0ff */
[----:B------:R-:W-:Y:S02]  /*1790*/  USEL UR9, URZ, 0x1, UP0 ;  /* 0x00000001ff097887 */ /* 0x000fe40008000000 */
[----:B------:R-:W-:-:S02]  /*17a0*/  USEL UR6, UR6, URZ, UP0 ;  /* 0x000000ff06067287 */ /* 0x000fc40008000000 */
[----:B------:R-:W-:Y:S02]  /*17b0*/  UIADD3 UR20, UP0, UPT, UR22, 0x180, URZ ;  /* 0x0000018016147890 */ /* 0x000fe4000ff1e0ff */
[----:B------:R-:W-:Y:S01]  /*17c0*/  ULEA UR8, UR6, UR4, 0x3 ;  /* 0x0000000406087291 */ /* 0x000fe2000f8e18ff */
[----:B------:R-:W-:Y:S01]  /*17d0*/  LOP3.LUT R15, R15, UR9, RZ, 0x3c, !PT ;  /* 0x000000090f0f7c12 */ /* 0x000fe2000f8e3cff */
[----:B------:R-:W-:Y:S02]  /*17e0*/  USHF.L.U32 UR34, UR16, 0x7, URZ ;  /* 0x0000000710227899 */ /* 0x000fe400080006ff */
[----:B------:R-:W-:Y:S01]  /*17f0*/  UIADD3.X UR27, UPT, UPT, URZ, UR23, URZ, UP1, !UPT ;  /* 0x00000017ff1b7290 */ /* 0x000fe20008ffe4ff */
[----:B-1----:R-:W-:Y:S01]  /*1800*/  SHF.L.U32 R2, R15, 0x1f, RZ ;  /* 0x0000001f0f027819 */ /* 0x002fe200000006ff */
[----:B------:R-:W-:Y:S02]  /*1810*/  UIADD3 UR32, UPT, UPT, UR32, 0x4400, URZ ;  /* 0x0000440020207890 */ /* 0x000fe4000fffe0ff */
[----:B------:R-:W-:Y:S01]  /*1820*/  UIADD3.X UR21, UPT, UPT, URZ, UR23, URZ, UP0, !UPT ;  /* 0x00000017ff157290 */ /* 0x000fe200087fe4ff */
[----:B------:R1:W1:Y:S01]  /*1830*/  SYNCS.PHASECHK.TRANS64.TRYWAIT P0, [UR8+0x18], R2 ;  /* 0x00001802ff0075a7 */ /* 0x0002620008001108 */
[----:B------:R-:W-:Y:S01]  /*1840*/  ULEA UR8, UR17, UR4, 0xd ;  /* 0x0000000411087291 */ /* 0x000fe2000f8e68ff */
[----:B------:R-:W-:Y:S01]  /*1850*/  UMOV UR18, 0x0 ;  /* 0x0000000000127882 */ /* 0x000fe20000000000 */
[----:B------:R-:W-:-:S02]  /*1860*/  UMOV UR19, 0x10000000 ;  /* 0x1000000000137882 */ /* 0x000fc40000000000 */
[----:B------:R-:W-:Y:S01]  /*1870*/  UIADD3 UR8, UPT, UPT, UR8, 0x10400, URZ ;  /* 0x0001040008087890 */ /* 0x000fe2000fffe0ff */
[----:B------:R1:W-:Y:S01]  /*1880*/  UTMALDG.3D [UR32], [UR26], desc[UR18] ;  /* 0x000012201a0075b4 */ /* 0x0003e20008011000 */
[----:B------:R-:W-:Y:S01]  /*1890*/  UMOV UR12, UR36 ;  /* 0x00000024000c7c82 */ /* 0x000fe20008000000 */
[----:B------:R-:W-:Y:S01]  /*18a0*/  UMOV UR9, UR33 ;  /* 0x0000002100097c82 */ /* 0x000fe20008000000 */
[----:B------:R-:W-:Y:S01]  /*18b0*/  UMOV UR10, UR34 ;  /* 0x00000022000a7c82 */ /* 0x000fe20008000000 */
[----:B------:R-:W-:Y:S01]  /*18c0*/  UIADD3 UR16, UPT, UPT, UR16, 0x1, URZ ;  /* 0x0000000110107890 */ /* 0x000fe2000fffe0ff */
[----:B------:R-:W-:Y:S01]  /*18d0*/  UMOV UR24, UR5 ;  /* 0x0000000500187c82 */ /* 0x000fe20008000000 */
[----:B------:R-:W-:Y:S02]  /*18e0*/  UMOV UR17, UR6 ;  /* 0x0000000600117c82 */ /* 0x000fe40008000000 */
[----:B------:R1:W-:Y:S01]  /*18f0*/  UTMALDG.3D [UR8], [UR20], desc[UR18] ;  /* 0x00001208140075b4 */ /* 0x0003e20008011000 */
[----:B------:R-:W-:-:S09]  /*1900*/  UISETP.NE.AND UP0, UPT, UR16, UR5, UPT ;  /* 0x000000051000728c */ /* 0x000fd2000bf05270 */
[----:B------:R-:W-:Y:S05]  /*1910*/  BRA.U UP0, `(.L_x_25) ;  /* 0xfffffffd00607547 */ /* 0x000fea000b83ffff */
.L_x_20:
[----:B-1----:R-:W-:Y:S01]  /*1920*/  ULEA UR8, UR6, UR4, 0x3 ;  /* 0x0000000406087291 */ /* 0x002fe2000f8e18ff */
[----:B------:R-:W-:Y:S01]  /*1930*/  SHF.L.U32 R2, R15, 0x1f, RZ ;  /* 0x0000001f0f027819 */ /* 0x000fe200000006ff */
[----:B------:R-:W-:Y:S01]  /*1940*/  @!P1 SYNCS.ARRIVE.TRANS64.A1T0 RZ, [UR4+0x48], RZ ;  /* 0x000048ffffff99a7 */ /* 0x000fe20008100004 */
[----:B------:R-:W-:-:S06]  /*1950*/  UISETP.GT.AND UP0, UPT, UR15, UR14, UPT ;  /* 0x0000000e0f00728c */ /* 0x000fcc000bf04270 */
[----:B--2---:R1:W2:Y:S03]  /*1960*/  SYNCS.PHASECHK.TRANS64.TRYWAIT P0, [UR8+0x18], R2 ;  /* 0x00001802ff0075a7 */ /* 0x0042a60008001108 */
[----:B------:R-:W-:Y:S05]  /*1970*/  BRA.U !UP0, `(.L_x_26) ;  /* 0x0000000108ac7547 */ /* 0x000fea000b800000 */
[----:B------:R-:W-:Y:S01]  /*1980*/  UIADD3 UR21, UPT, UPT, UR7, UR24, URZ ;  /* 0x0000001807157290 */ /* 0x000fe2000fffe0ff */
[----:B------:R-:W-:-:S11]  /*1990*/  UMOV UR25, UR6 ;  /* 0x0000000600197c82 */ /* 0x000fd60008000000 */
.L_x_31:
[----:B-1----:R-:W-:Y:S01]  /*19a0*/  ULEA UR17, UR25, UR4, 0x3 ;  /* 0x0000000419117291 */ /* 0x002fe2000f8e18ff */
[----:B--2---:R-:W-:Y:S01]  /*19b0*/  @!P5 MOV R3, 0x6000 ;  /* 0x000060000003d802 */ /* 0x004fe20000000f00 */
[----:B--2---:R-:W-:Y:S10]  /*19c0*/  @P0 BRA `(.L_x_27) ;  /* 0x00000000000c0947 */ /* 0x004ff40003800000 */
[----:B------:R-:W-:-:S04]  /*19d0*/  SHF.L.U32 R5, R15, 0x1f, RZ ;  /* 0x0000001f0f057819 */ /* 0x000fc800000006ff */
[----:B------:R-:W2:Y:S02]  /*19e0*/  SYNCS.PHASECHK.TRANS64.TRYWAIT P0, [UR17+0x18], R5 ;  /* 0x00001805ff0075a7 */ /* 0x000ea40008001111 */
[----:B--2---:R-:W-:Y:S05]  /*19f0*/  @!P0 BRA `(.L_x_28) ;  /* 0x0000004c00d08947 */ /* 0x004fea0003800000 */
.L_x_27:
[----:B------:R2:W-:Y:S01]  /*1a00*/  @!P5 SYNCS.ARRIVE.TRANS64 RZ, [UR17], R3 ;  /* 0x00000003ffffd9a7 */ /* 0x0005e20008000011 */
[----:B------:R-:W-:Y:S04]  /*1a10*/  BSSY.RECONVERGENT B0, `(.L_x_29) ;  /* 0x0000003000007945 */ /* 0x000fe80003800200 */
[----:B------:R-:W-:Y:S05]  /*1a20*/  @P4 BRA `(.L_x_30) ;  /* 0x0000000000044947 */ /* 0x000fea0003800000 */
[----:B------:R-:W-:Y:S05]  /*1a30*/  BPT.TRAP 0x1 ;  /* 0x000000040000795c */ /* 0x000fea0000300000 */
.L_x_30:
[----:B------:R-:W-:Y:S05]  /*1a40*/  BSYNC.RECONVERGENT B0 ;  /* 0x0000000000007941 */ /* 0x000fea0003800200 */
.L_x_29:
        /* <DEDUP_REMOVED lines=10> */
[----:B------:R-:W-:Y:S01]  /*1af0*/  UIADD3 UR16, UPT, UPT, UR16, 0x4400, URZ ;  /* 0x0000440010107890 */ /* 0x000fe2000fffe0ff */
[----:B-1----:R-:W-:Y:S01]  /*1b00*/  SHF.L.U32 R2, R15, 0x1f, RZ ;  /* 0x0000001f0f027819 */ /* 0x002fe200000006ff */
[----:B------:R-:W-:Y:S02]  /*1b10*/  UIADD3.X UR31, UPT, UPT, URZ, UR23, URZ, UP1, !UPT ;  /* 0x00000017ff1f7290 */ /* 0x000fe40008ffe4ff */
[----:B------:R-:W-:Y:S01]  /*1b20*/  UIADD3.X UR29, UPT, UPT, URZ, UR23, URZ, UP0, !UPT ;  /* 0x00000017ff1d7290 */ /* 0x000fe200087fe4ff */
[----:B------:R1:W1:Y:S01]  /*1b30*/  SYNCS.PHASECHK.TRANS64.TRYWAIT P0, [UR8+0x18], R2 ;  /* 0x00001802ff0075a7 */ /* 0x0002620008001108 */
[----:B------:R-:W-:Y:S01]  /*1b40*/  ULEA UR8, UR25, UR4, 0xd ;  /* 0x0000000419087291 */ /* 0x000fe2000f8e68ff */
[----:B------:R-:W-:Y:S01]  /*1b50*/  UMOV UR26, 0x0 ;  /* 0x00000000001a7882 */ /* 0x000fe20000000000 */
[----:B------:R-:W-:-:S02]  /*1b60*/  UMOV UR27, 0x10000000 ;  /* 0x10000000001b7882 */ /* 0x000fc40000000000 */
[----:B------:R-:W-:Y:S01]  /*1b70*/  UIADD3 UR8, UPT, UPT, UR8, 0x10400, URZ ;  /* 0x0001040008087890 */ /* 0x000fe2000fffe0ff */
[----:B------:R-:W-:Y:S01]  /*1b80*/  UMOV UR19, UR35 ;  /* 0x0000002300137c82 */ /* 0x000fe20008000000 */
[----:B------:R-:W-:Y:S01]  /*1b90*/  UMOV UR20, UR36 ;  /* 0x0000002400147c82 */ /* 0x000fe20008000000 */
[----:B------:R-:W-:Y:S01]  /*1ba0*/  UMOV UR12, UR36 ;  /* 0x00000024000c7c82 */ /* 0x000fe20008000000 */
[----:B------:R-:W-:Y:S01]  /*1bb0*/  UMOV UR9, UR17 ;  /* 0x0000001100097c82 */ /* 0x000fe20008000000 */
[----:B------:R-:W-:Y:S01]  /*1bc0*/  UMOV UR10, UR18 ;  /* 0x00000012000a7c82 */ /* 0x000fe20008000000 */
[----:B------:R1:W-:Y:S01]  /*1bd0*/  UTMALDG.3D [UR16], [UR30], desc[UR26] ;  /* 0x00001a101e0075b4 */ /* 0x0003e20008011000 */
[----:B------:R-:W-:Y:S01]  /*1be0*/  UIADD3 UR24, UPT, UPT, UR24, 0x1, URZ ;  /* 0x0000000118187890 */ /* 0x000fe2000fffe0ff */
[----:B------:R-:W-:-:S03]  /*1bf0*/  UMOV UR25, UR6 ;  /* 0x0000000600197c82 */ /* 0x000fc60008000000 */
[----:B------:R-:W-:Y:S01]  /*1c00*/  UISETP.NE.AND UP0, UPT, UR24, UR21, UPT ;  /* 0x000000151800728c */ /* 0x000fe2000bf05270 */
[----:B------:R1:W-:Y:S08]  /*1c10*/  UTMALDG.3D [UR8], [UR28], desc[UR26] ;  /* 0x00001a081c0075b4 */ /* 0x0003f00008011000 */
[----:B------:R-:W-:Y:S05]  /*1c20*/  BRA.U UP0, `(.L_x_31) ;  /* 0xfffffffd005c7547 */ /* 0x000fea000b83ffff */
.L_x_26:
[C---:B-1----:R-:W-:Y:S01]  /*1c30*/  LEA R2, R14.reuse, UR4, 0x3 ;  /* 0x000000040e027c11 */ /* 0x042fe2000f8e18ff */
[----:B------:R-:W-:Y:S01]  /*1c40*/  NOP ;  /* 0x0000000000007918 */ /* 0x000fe20000000000 */
[----:B--2---:R-:W-:Y:S02]  /*1c50*/  SHF.L.U32 R3, R13, 0x1f, RZ ;  /* 0x0000001f0d037819 */ /* 0x004fe400000006ff */
[----:B------:R-:W-:Y:S02]  /*1c60*/  LEA R4, R14, UR4, 0x4 ;  /* 0x000000040e047c11 */ /* 0x000fe4000f8e20ff */
[----:B------:R-:W1:Y:S02]  /*1c70*/  SYNCS.PHASECHK.TRANS64.TRYWAIT P0, [R2+URZ+0x50], R3 ;  /* 0x00005003020075a7 */ /* 0x000e6400080011ff */
[----:B-1----:R-:W-:Y:S05]  /*1c80*/  @!P0 BRA `(.L_x_32) ;  /* 0x0000004c00448947 */ /* 0x002fea0003800000 */
.L_x_97:
[----:B------:R-:W2:Y:S01]  /*1c90*/  LDS.128 R4, [R4+0xe0] ;  /* 0x0000e00004047984 */ /* 0x000ea20000000c00 */
[----:B---3--:R-:W-:Y:S01]  /*1ca0*/  ISETP.GE.AND P0, PT, R72, 0x1, PT ;  /* 0x000000014800780c */ /* 0x008fe20003f06270 */
[----:B-1----:R-:W-:Y:S01]  /*1cb0*/  VIADD R2, R2, 0x60 ;  /* 0x0000006002027836 */ /* 0x002fe20000000000 */
[----:B------:R-:W-:Y:S01]  /*1cc0*/  @!PT LDS RZ, [RZ] ;  /* 0x00000000fffff984 */ /* 0x000fe20000000800 */
[----:B------:R-:W-:Y:S01]  /*1cd0*/  @!PT LDS RZ, [RZ] ;  /* 0x00000000fffff984 */ /* 0x000fe20000000800 */
[----:B------:R-:W-:Y:S01]  /*1ce0*/  @!PT LDS RZ, [RZ] ;  /* 0x00000000fffff984 */ /* 0x000fe20000000800 */
[----:B------:R-:W-:Y:S01]  /*1cf0*/  @!PT LDS RZ, [RZ] ;  /* 0x00000000fffff984 */ /* 0x000fe20000000800 */
[----:B------:R1:W-:Y:S06]  /*1d00*/  MEMBAR.ALL.CTA ;  /* 0x0000000000007992 */ /* 0x0003ec0000008000 */
[----:B-1----:R-:W1:Y:S01]  /*1d10*/  FENCE.VIEW.ASYNC.S ;  /* 0x00000000000073c6 */ /* 0x002e620000000000 */
[----:B------:R-:W-:-:S04]  /*1d20*/  PRMT R2, RZ, 0x654, R2 ;  /* 0x00000654ff027816 */ /* 0x000fc80000000002 */
[----:B-1----:R1:W-:Y:S01]  /*1d30*/  SYNCS.ARRIVE.TRANS64.RED.A1T0 RZ, [R2+URZ], RZ ;  /* 0x000000ff02ff79a7 */ /* 0x0023e200081004ff */
[----:B--2---:R-:W-:-:S13]  /*1d40*/  LOP3.LUT P2, RZ, R6, 0x1, RZ, 0xc0, !PT ;  /* 0x0000000106ff7812 */ /* 0x004fda000784c0ff */
[----:B------:R-:W-:Y:S01]  /*1d50*/  @P2 SHF.R.U32.HI R3, RZ, 0x10, R5 ;  /* 0x00000010ff032819 */ /* 0x000fe20000011605 */
[----:B------:R-:W-:Y:S01]  /*1d60*/  VOTEU.ANY UP0, P2 ;  /* 0x0000000000ff7886 */ /* 0x000fe20001000100 */
[----:B------:R-:W-:Y:S02]  /*1d70*/  @P2 MOV R11, R4 ;  /* 0x00000004000b2202 */ /* 0x000fe40000000f00 */
[----:B------:R-:W-:Y:S02]  /*1d80*/  @P2 R2UR.BROADCAST UR8, R3 ;  /* 0x00000000030822ca */ /* 0x000fe400008e0000 */
[----:B------:R-:W-:-:S11]  /*1d90*/  @P2 LOP3.LUT R8, R5, 0xffff, RZ, 0xc0, !PT ;  /* 0x0000ffff05082812 */ /* 0x000fd600078ec0ff */
[----:B------:R-:W-:Y:S01]  /*1da0*/  @UP0 UMOV UR36, UR8 ;  /* 0x0000000800240c82 */ /* 0x000fe20008000000 */
[----:B-1----:R-:W-:Y:S05]  /*1db0*/  @!P0 BRA `(.L_x_33) ;  /* 0x0000000000b88947 */ /* 0x002fea0003800000 */
[----:B------:R-:W4:Y:S01]  /*1dc0*/  LDC.64 R4, c[0x0][0xb18] ;  /* 0x0002c600ff047b82 */ /* 0x000f220000000a00 */
[----:B------:R-:W-:-:S07]  /*1dd0*/  ISETP.NE.AND P3, PT, R72, 0x1, PT ;  /* 0x000000014800780c */ /* 0x000fce0003f65270 */
[----:B------:R-:W1:Y:S08]  /*1de0*/  LDC.64 R6, c[0x0][0xb10] ;  /* 0x0002c400ff067b82 */ /* 0x000e700000000a00 */
[----:B------:R-:W2:Y:S08]  /*1df0*/  LDC R16, c[0x0][0xb20] ;  /* 0x0002c800ff107b82 */ /* 0x000eb00000000800 */
[----:B------:R-:W3:Y:S01]  /*1e00*/  LDC R18, c[0x0][0xb0c] ;  /* 0x0002c300ff127b82 */ /* 0x000ee20000000800 */
[----:B----4-:R-:W-:Y:S01]  /*1e10*/  IMAD.HI.U32 R17, R0, R5, RZ ;  /* 0x0000000500117227 */ /* 0x010fe200078e00ff */
[----:B------:R-:W-:-:S03]  /*1e20*/  ISETP.NE.AND P0, PT, R4, 0x1, PT ;  /* 0x000000010400780c */ /* 0x000fc60003f05270 */
[----:B------:R-:W-:-:S03]  /*1e30*/  IMAD.HI.U32 R5, R8, R5, RZ ;  /* 0x0000000508057227 */ /* 0x000fc600078e00ff */
[----:B------:R-:W4:Y:S01]  /*1e40*/  LDC.64 R2, c[0x0][0xb28] ;  /* 0x0002ca00ff027b82 */ /* 0x000f220000000a00 */
[----:B-1----:R-:W-:-:S04]  /*1e50*/  IMAD.HI.U32 R20, R9, R6, RZ ;  /* 0x0000000609147227 */ /* 0x002fc800078e00ff */
[----:B------:R-:W-:Y:S01]  /*1e60*/  IMAD.HI.U32 R22, R11, R6, RZ ;  /* 0x000000060b167227 */ /* 0x000fe200078e00ff */
[----:B------:R-:W-:Y:S02]  /*1e70*/  SHF.R.U32.HI R20, RZ, R7, R20 ;  /* 0x00000007ff147219 */ /* 0x000fe40000011614 */
[-C--:B--2---:R-:W-:Y:S02]  /*1e80*/  SHF.R.U32.HI R17, RZ, R16.reuse, R17 ;  /* 0x00000010ff117219 */ /* 0x084fe40000011611 */
[----:B------:R-:W-:Y:S02]  /*1e90*/  SHF.R.U32.HI R5, RZ, R16, R5 ;  /* 0x00000010ff057219 */ /* 0x000fe40000011605 */
[----:B------:R-:W-:Y:S02]  /*1ea0*/  SEL R17, R0, R17, !P0 ;  /* 0x0000001100117207 */ /* 0x000fe40004000000 */
[----:B------:R-:W-:Y:S02]  /*1eb0*/  SHF.R.U32.HI R22, RZ, R7, R22 ;  /* 0x00000007ff167219 */ /* 0x000fe40000011616 */
[----:B---3--:R-:W-:-:S02]  /*1ec0*/  ISETP.NE.AND P1, PT, R18, 0x1, PT ;  /* 0x000000011200780c */ /* 0x008fc40003f25270 */
[----:B------:R-:W-:Y:S02]  /*1ed0*/  SEL R5, R8, R5, !P0 ;  /* 0x0000000508057207 */ /* 0x000fe40004000000 */
[----:B------:R-:W-:Y:S02]  /*1ee0*/  SEL R19, R9, R20, !P1 ;  /* 0x0000001409137207 */ /* 0x000fe40004800000 */
[----:B------:R-:W-:Y:S01]  /*1ef0*/  SEL R7, R11, R22, !P1 ;  /* 0x000000160b077207 */ /* 0x000fe20004800000 */
[----:B----4-:R-:W-:-:S04]  /*1f00*/  IMAD.HI.U32 R20, R17, R2, RZ ;  /* 0x0000000211147227 */ /* 0x010fc800078e00ff */
[----:B------:R-:W-:Y:S01]  /*1f10*/  IMAD.HI.U32 R6, R19, R2, RZ ;  /* 0x0000000213067227 */ /* 0x000fe200078e00ff */
[----:B------:R-:W-:-:S04]  /*1f20*/  @P3 SHF.R.U32.HI R17, RZ, R3, R20 ;  /* 0x00000003ff113219 */ /* 0x000fc80000011614 */
[----:B------:R-:W-:Y:S01]  /*1f30*/  @P3 SHF.R.U32.HI R19, RZ, R3, R6 ;  /* 0x00000003ff133219 */ /* 0x000fe20000011606 */
[----:B------:R-:W-:-:S04]  /*1f40*/  IMAD R17, R72, R17, RZ ;  /* 0x0000001148117224 */ /* 0x000fc800078e02ff */
[----:B------:R-:W-:Y:S01]  /*1f50*/  IMAD R6, R72, R19, RZ ;  /* 0x0000001348067224 */ /* 0x000fe200078e02ff */
[C---:B------:R-:W-:Y:S02]  /*1f60*/  ISETP.GE.AND P0, PT, R5.reuse, R17, PT ;  /* 0x000000110500720c */ /* 0x040fe40003f06270 */
[----:B------:R-:W-:Y:S02]  /*1f70*/  IADD3 R17, PT, PT, -R5, RZ, RZ ;  /* 0x000000ff05117210 */ /* 0x000fe40007ffe1ff */
[----:B------:R-:W-:Y:S01]  /*1f80*/  ISETP.GE.OR P0, PT, R7, R6, P0 ;  /* 0x000000060700720c */ /* 0x000fe20000706670 */
[----:B------:R-:W-:-:S04]  /*1f90*/  IMAD.HI.U32 R6, R5, R2, RZ ;  /* 0x0000000205067227 */ /* 0x000fc800078e00ff */
[----:B------:R-:W-:Y:S01]  /*1fa0*/  IMAD R8, R4, R17, R8 ;  /* 0x0000001104087224 */ /* 0x000fe200078e0208 */
[----:B------:R-:W-:-:S04]  /*1fb0*/  SHF.R.U32.HI R6, RZ, R3, R6 ;  /* 0x00000003ff067219 */ /* 0x000fc80000011606 */
[----:B------:R-:W-:-:S03]  /*1fc0*/  SEL R6, R5, R6, !P3 ;  /* 0x0000000605067207 */ /* 0x000fc60005800000 */
[----:B------:R-:W-:-:S04]  /*1fd0*/  @!P0 IMAD.HI.U32 R16, R7, R2, RZ ;  /* 0x0000000207108227 */ /* 0x000fc800078e00ff */
[----:B------:R-:W-:Y:S01]  /*1fe0*/  IMAD.MOV R2, RZ, RZ, -R6 ;  /* 0x000000ffff027224 */ /* 0x000fe200078e0a06 */
[----:B------:R-:W-:-:S03]  /*1ff0*/  @!P0 SHF.R.U32.HI R16, RZ, R3, R16 ;  /* 0x00000003ff108219 */ /* 0x000fc60000011610 */
[----:B------:R-:W-:Y:S01]  /*2000*/  IMAD R2, R72, R2, R5 ;  /* 0x0000000248027224 */ /* 0x000fe200078e0205 */
[----:B------:R-:W-:-:S05]  /*2010*/  @!P0 SEL R3, R7, R16, !P3 ;  /* 0x0000001007038207 */ /* 0x000fca0005800000 */
[--C-:B------:R-:W-:Y:S02]  /*2020*/  @!P0 IMAD.IADD R6, R6, 0x1, -R3.reuse ;  /* 0x0000000106068824 */ /* 0x100fe400078e0a03 */
[----:B------:R-:W-:Y:S01]  /*2030*/  @!P0 IMAD R3, R2, R19, R3 ;  /* 0x0000001302038224 */ /* 0x000fe200078e0203 */
[----:B------:R-:W-:Y:S01]  /*2040*/  IADD3 R2, PT, PT, -R7, RZ, RZ ;  /* 0x000000ff07027210 */ /* 0x000fe20007ffe1ff */
[----:B------:R-:W-:Y:S02]  /*2050*/  @!P0 IMAD R5, R72, R6, R7 ;  /* 0x0000000648058224 */ /* 0x000fe400078e0207 */
[----:B------:R-:W-:Y:S02]  /*2060*/  @!P0 IMAD.MOV.U32 R7, RZ, RZ, R3 ;  /* 0x000000ffff078224 */ /* 0x000fe400078e0003 */
[----:B------:R-:W-:Y:S02]  /*2070*/  IMAD R2, R18, R2, R11 ;  /* 0x0000000212027224 */ /* 0x000fe400078e020b */
[----:B------:R-:W-:-:S02]  /*2080*/  IMAD R8, R5, R4, R8 ;  /* 0x0000000405087224 */ /* 0x000fc400078e0208 */
[----:B------:R-:W-:Y:S02]  /*2090*/  IMAD R11, R7, R18, R2 ;  /* 0x00000012070b7224 */ /* 0x000fe400078e0202 */
.L_x_33:
[----:B------:R-:W1:Y:S02]  /*20a0*/  LDCU UR8, c[0x0][0xb30] ;  /* 0x00016600ff0877ac */ /* 0x000e640008000800 */
[----:B-1----:R-:W-:-:S09]  /*20b0*/  UISETP.NE.AND UP0, UPT, UR8, 0x1, UPT ;  /* 0x000000010800788c */ /* 0x002fd2000bf05270 */
[----:B------:R-:W-:Y:S05]  /*20c0*/  BRA.U UP0, `(.L_x_34) ;  /* 0x0000000100407547 */ /* 0x000fea000b800000 */
[----:B------:R-:W1:Y:S08]  /*20d0*/  LDC.64 R4, c[0x0][0xb10] ;  /* 0x0002c400ff047b82 */ /* 0x000e700000000a00 */
[----:B------:R-:W2:Y:S08]  /*20e0*/  LDC.64 R2, c[0x0][0xb18] ;  /* 0x0002c600ff027b82 */ /* 0x000eb00000000a00 */
[----:B------:R-:W3:Y:S08]  /*20f0*/  LDC R6, c[0x0][0xb20] ;  /* 0x0002c800ff067b82 */ /* 0x000ef00000000800 */
[----:B------:R-:W4:Y:S01]  /*2100*/  LDC R16, c[0x0][0xb0c] ;  /* 0x0002c300ff107b82 */ /* 0x000f220000000800 */
[----:B-1----:R-:W-:-:S05]  /*2110*/  IMAD.HI.U32 R4, R11, R4, RZ ;  /* 0x000000040b047227 */ /* 0x002fca00078e00ff */
[----:B------:R-:W-:Y:S01]  /*2120*/  SHF.R.U32.HI R4, RZ, R5, R4 ;  /* 0x00000005ff047219 */ /* 0x000fe20000011604 */
[----:B--2---:R-:W-:Y:S01]  /*2130*/  IMAD.HI.U32 R3, R8, R3, RZ ;  /* 0x0000000308037227 */ /* 0x004fe200078e00ff */
[----:B------:R-:W-:-:S04]  /*2140*/  ISETP.NE.AND P0, PT, R2, 0x1, PT ;  /* 0x000000010200780c */ /* 0x000fc80003f05270 */
[----:B---3--:R-:W-:-:S04]  /*2150*/  SHF.R.U32.HI R3, RZ, R6, R3 ;  /* 0x00000006ff037219 */ /* 0x008fc80000011603 */
[----:B------:R-:W-:Y:S02]  /*2160*/  SEL R3, R8, R3, !P0 ;  /* 0x0000000308037207 */ /* 0x000fe40004000000 */
[----:B----4-:R-:W-:-:S04]  /*2170*/  ISETP.NE.AND P1, PT, R16, 0x1, PT ;  /* 0x000000011000780c */ /* 0x010fc80003f25270 */
[----:B------:R-:W-:-:S05]  /*2180*/  SEL R4, R11, R4, !P1 ;  /* 0x000000040b047207 */ /* 0x000fca0004800000 */
[----:B------:R-:W-:Y:S02]  /*2190*/  IMAD.IADD R5, R3, 0x1, -R4 ;  /* 0x0000000103057824 */ /* 0x000fe400078e0a04 */
[----:B------:R-:W-:Y:S02]  /*21a0*/  IMAD.IADD R3, R4, 0x1, -R3 ;  /* 0x0000000104037824 */ /* 0x000fe400078e0a03 */
[----:B------:R-:W-:Y:S02]  /*21b0*/  IMAD R11, R5, R16, R11 ;  /* 0x00000010050b7224 */ /* 0x000fe400078e020b */
[----:B------:R-:W-:-:S07]  /*21c0*/  IMAD R8, R3, R2, R8 ;  /* 0x0000000203087224 */ /* 0x000fce00078e0208 */
.L_x_34:
[----:B------:R-:W-:Y:S01]  /*21d0*/  VIADD R14, R14, 0x1 ;  /* 0x000000010e0e7836 */ /* 0x000fe20000000000 */
[----:B------:R-:W-:Y:S01]  /*21e0*/  PLOP3.LUT P1, PT, PT, PT, PT, 0x80, 0x8 ;  /* 0x000000000008781c */ /* 0x000fe20003f2f070 */
[----:B------:R-:W-:Y:S02]  /*21f0*/  IMAD.IADD R165, R11, 0x1, R154 ;  /* 0x000000010ba57824 */ /* 0x000fe400078e029a */
[----:B------:R-:W-:Y:S01]  /*2200*/  IMAD.IADD R155, R8, 0x1, R143 ;  /* 0x00000001089b7824 */ /* 0x000fe200078e028f */
[----:B------:R-:W-:-:S04]  /*2210*/  ISETP.NE.AND P0, PT, R14, 0x2, PT ;  /* 0x000000020e00780c */ /* 0x000fc80003f05270 */
[----:B------:R-:W-:Y:S02]  /*2220*/  SEL R2, RZ, 0x1, P0 ;  /* 0x00000001ff027807 */ /* 0x000fe40000000000 */
[----:B------:R-:W-:Y:S02]  /*2230*/  SEL R14, R14, RZ, P0 ;  /* 0x000000ff0e0e7207 */ /* 0x000fe40000000000 */
[----:B------:R-:W-:Y:S01]  /*2240*/  LOP3.LUT R13, R13, R2, RZ, 0x3c, !PT ;  /* 0x000000020d0d7212 */ /* 0x000fe200078e3cff */
[----:B------:R-:W-:Y:S06]  /*2250*/  @P2 BRA `(.L_x_35) ;  /* 0xfffffff000982947 */ /* 0x000fec000383ffff */
[----:B------:R-:W-:Y:S01]  /*2260*/  UIADD3 UR4, UPT, UPT, UR4, 0x18, URZ ;  /* 0x0000001804047890 */ /* 0x000fe2000fffe0ff */
[----:B------:R-:W-:-:S03]  /*2270*/  SHF.L.U32 R3, R15, 0x1f, RZ ;  /* 0x0000001f0f037819 */ /* 0x000fc600000006ff */
[----:B------:R-:W-:-:S09]  /*2280*/  ULEA UR5, UR6, UR4, 0x3 ;  /* 0x0000000406057291 */ /* 0x000fd2000f8e18ff */
[----:B------:R-:W1:Y:S02]  /*2290*/  SYNCS.PHASECHK.TRANS64.TRYWAIT P0, [UR5], R3 ;  /* 0x00000003ff0075a7 */ /* 0x000e640008001105 */
[----:B-1----:R-:W-:Y:S05]  /*22a0*/  @!P0 BRA `(.L_x_36) ;  /* 0x0000004400d08947 */ /* 0x002fea0003800000 */
.L_x_99:
[----:B------:R-:W-:-:S04]  /*22b0*/  UIADD3 UR6, UPT, UPT, UR6, 0x1, URZ ;  /* 0x0000000106067890 */ /* 0x000fc8000fffe0ff */
[----:B------:R-:W-:-:S04]  /*22c0*/  UISETP.NE.AND UP0, UPT, UR6, 0x3, UPT ;  /* 0x000000030600788c */ /* 0x000fc8000bf05270 */
[----:B------:R-:W-:Y:S02]  /*22d0*/  USEL UR7, URZ, 0x1, UP0 ;  /* 0x00000001ff077887 */ /* 0x000fe40008000000 */
[----:B------:R-:W-:-:S04]  /*22e0*/  USEL UR6, UR6, URZ, UP0 ;  /* 0x000000ff06067287 */ /* 0x000fc80008000000 */
[----:B------:R-:W-:Y:S01]  /*22f0*/  ULEA UR5, UR6, UR4, 0x3 ;  /* 0x0000000406057291 */ /* 0x000fe2000f8e18ff */
[----:B------:R-:W-:-:S04]  /*2300*/  LOP3.LUT R15, R15, UR7, RZ, 0x3c, !PT ;  /* 0x000000070f0f7c12 */ /* 0x000fc8000f8e3cff */
[----:B-1----:R-:W-:-:S04]  /*2310*/  SHF.L.U32 R3, R15, 0x1f, RZ ;  /* 0x0000001f0f037819 */ /* 0x002fc800000006ff */
[----:B------:R-:W1:Y:S02]  /*2320*/  SYNCS.PHASECHK.TRANS64.TRYWAIT P0, [UR5], R3 ;  /* 0x00000003ff0075a7 */ /* 0x000e640008001105 */
[----:B-1----:R-:W-:Y:S05]  /*2330*/  @!P0 BRA `(.L_x_37) ;  /* 0x0000004400c48947 */ /* 0x002fea0003800000 */
.L_x_101:
[----:B------:R-:W-:-:S04]  /*2340*/  UIADD3 UR6, UPT, UPT, UR6, 0x1, URZ ;  /* 0x0000000106067890 */ /* 0x000fc8000fffe0ff */
[----:B------:R-:W-:-:S04]  /*2350*/  UISETP.NE.AND UP0, UPT, UR6, 0x3, UPT ;  /* 0x000000030600788c */ /* 0x000fc8000bf05270 */
[----:B------:R-:W-:Y:S02]  /*2360*/  USEL UR5, URZ, 0x1, UP0 ;  /* 0x00000001ff057887 */ /* 0x000fe40008000000 */
[----:B------:R-:W-:-:S04]  /*2370*/  USEL UR6, UR6, URZ, UP0 ;  /* 0x000000ff06067287 */ /* 0x000fc80008000000 */
[----:B------:R-:W-:Y:S01]  /*2380*/  ULEA UR6, UR6, UR4, 0x3 ;  /* 0x0000000406067291 */ /* 0x000fe2000f8e18ff */
[----:B-1----:R-:W-:-:S04]  /*2390*/  LOP3.LUT R3, R15, UR5, RZ, 0x3c, !PT ;  /* 0x000000050f037c12 */ /* 0x002fc8000f8e3cff */
[----:B------:R-:W-:Y:S01]  /*23a0*/  SHF.L.U32 R3, R3, 0x1f, RZ ;  /* 0x0000001f03037819 */ /* 0x000fe200000006ff */
[----:B----4-:R-:W-:-:S07]  /*23b0*/  IMAD.U32 R0, RZ, RZ, UR6 ;  /* 0x00000006ff007e24 */ /* 0x010fce000f8e00ff */
.L_x_38:
[----:B-1----:R1:W2:Y:S02]  /*23c0*/  SYNCS.PHASECHK.TRANS64.TRYWAIT P0, [R0+URZ], R3 ;  /* 0x00000003000075a7 */ /* 0x0022a400080011ff */
[----:B--2---:R-:W-:Y:S05]  /*23d0*/  @!P0 NANOSLEEP.SYNCS 0x989680 ;  /* 0x009896800000895d */ /* 0x004fea0003900000 */
[----:B------:R-:W2:Y:S02]  /*23e0*/  @!P0 SYNCS.PHASECHK.TRANS64 P0, [R0+URZ], R3 ;  /* 0x00000003000085a7 */ /* 0x000ea400080010ff */
[----:B--2---:R-:W-:Y:S05]  /*23f0*/  @P0 EXIT ;  /* 0x000000000000094d */ /* 0x004fea0003800000 */
[----:B------:R-:W-:Y:S05]  /*2400*/  BRA `(.L_x_38) ;  /* 0xfffffffc00ec7947 */ /* 0x000fea000383ffff */
.L_x_17:
[----:B------:R-:W-:-:S04]  /*2410*/  UISETP.NE.AND UP1, UPT, UR37, URZ, UPT ;  /* 0x000000ff2500728c */ /* 0x000fc8000bf25270 */
[----:B------:R-:W-:-:S09]  /*2420*/  UISETP.NE.OR UP1, UPT, UR8, 0x1, UP1 ;  /* 0x000000010800788c */ /* 0x000fd20008f25670 */
[----:B------:R-:W-:Y:S05]  /*2430*/  BRA.U UP1, `(.L_x_39) ;  /* 0x0000000501487547 */ /* 0x000fea000b800000 */
[----:B------:R-:W-:Y:S01]  /*2440*/  ISETP.NE.AND P2, PT, R2, RZ, PT ;  /* 0x000000ff0200720c */ /* 0x000fe20003f45270 */
[----:B------:R-:W-:Y:S01]  /*2450*/  IMAD.MOV.U32 R12, RZ, RZ, 0x1 ;  /* 0x00000001ff0c7424 */ /* 0x000fe200078e00ff */
[----:B------:R-:W-:Y:S02]  /*2460*/  CS2R R10, SRZ ;  /* 0x00000000000a7805 */ /* 0x000fe4000001ff00 */
[----:B------:R-:W-:Y:S01]  /*2470*/  CS2R R8, SRZ ;  /* 0x0000000000087805 */ /* 0x000fe2000001ff00 */
[----:B------:R-:W-:Y:S01]  /*2480*/  UMOV UR4, 0x400 ;  /* 0x0000040000047882 */ /* 0x000fe20000000000 */
[----:B------:R-:W-:Y:S01]  /*2490*/  UMOV UR6, URZ ;  /* 0x000000ff00067c82 */ /* 0x000fe20008000000 */
[----:B------:R-:W-:-:S12]  /*24a0*/  ULEA UR37, UR37, UR4, 0x18 ;  /* 0x0000000425257291 */ /* 0x000fd8000f8ec0ff */
.L_x_43:
[----:B------:R-:W-:Y:S02]  /*24b0*/  LEA R0, R8, UR37, 0x3 ;  /* 0x0000002508007c11 */ /* 0x000fe4000f8e18ff */
[----:B------:R-:W-:-:S03]  /*24c0*/  SHF.L.U32 R5, R9, 0x1f, RZ ;  /* 0x0000001f09057819 */ /* 0x000fc600000006ff */
[----:B------:R-:W-:Y:S01]  /*24d0*/  VIADD R4, R0, 0xc0 ;  /* 0x000000c000047836 */ /* 0x000fe20000000000 */
[----:B------:R-:W1:Y:S02]  /*24e0*/  SYNCS.PHASECHK.TRANS64.TRYWAIT P0, [R0+URZ+0xb0], R5 ;  /* 0x0000b005000075a7 */ /* 0x000e6400080011ff */
[----:B-1----:R-:W-:Y:S05]  /*24f0*/  @!P0 BRA `(.L_x_40) ;  /* 0x00000044006c8947 */ /* 0x002fea0003800000 */
.L_x_102:
[----:B------:R-:W-:Y:S01]  /*2500*/  ULEA UR5, UR6, UR37, 0x3 ;  /* 0x0000002506057291 */ /* 0x000fe2000f8e18ff */
[----:B------:R-:W-:Y:S02]  /*2510*/  PRMT R4, RZ, 0x654, R4 ;  /* 0x00000654ff047816 */ /* 0x000fe40000000004 */
[----:B-1----:R-:W-:Y:S01]  /*2520*/  SHF.L.U32 R5, R12, 0x1f, RZ ;  /* 0x0000001f0c057819 */ /* 0x002fe200000006ff */
[----:B------:R-:W-:Y:S01]  /*2530*/  UIADD3 UR4, UPT, UPT, UR5, 0x50, URZ ;  /* 0x0000005005047890 */ /* 0x000fe2000fffe0ff */
[----:B------:R1:W-:Y:S05]  /*2540*/  SYNCS.ARRIVE.TRANS64.RED.A1T0 RZ, [R4+URZ], RZ ;  /* 0x000000ff04ff79a7 */ /* 0x0003ea00081004ff */
[----:B------:R-:W-:Y:S01]  /*2550*/  IMAD.U32 R7, RZ, RZ, UR4 ;  /* 0x00000004ff077e24 */ /* 0x000fe2000f8e00ff */
[----:B------:R-:W2:Y:S04]  /*2560*/  SYNCS.PHASECHK.TRANS64.TRYWAIT P0, [UR5+0x60], R5 ;  /* 0x00006005ff0075a7 */ /* 0x000ea80008001105 */
[----:B------:R-:W-:Y:S01]  /*2570*/  PRMT R6, R2, 0x654, R7 ;  /* 0x0000065402067816 */ /* 0x000fe20000000007 */
[----:B-1----:R-:W-:Y:S01]  /*2580*/  @!P2 IMAD.MOV.U32 R4, RZ, RZ, 0x10 ;  /* 0x00000010ff04a424 */ /* 0x002fe200078e00ff */
[----:B--2---:R-:W-:Y:S06]  /*2590*/  @!P0 BRA `(.L_x_41) ;  /* 0x0000004400588947 */ /* 0x004fec0003800000 */
.L_x_104:
[----:B------:R-:W-:Y:S01]  /*25a0*/  ULEA UR4, UR6, UR37, 0x4 ;  /* 0x0000002506047291 */ /* 0x000fe2000f8e20ff */
[----:B------:R-:W-:Y:S01]  /*25b0*/  SEL R3, R6, R3, !P2 ;  /* 0x0000000306037207 */ /* 0x000fe20005000000 */
[----:B------:R-:W-:Y:S01]  /*25c0*/  UIADD3 UR5, UPT, UPT, UR5, 0x50, URZ ;  /* 0x0000005005057890 */ /* 0x000fe2000fffe0ff */
[----:B-1----:R-:W-:Y:S01]  /*25d0*/  LEA R0, R11, UR37, 0x3 ;  /* 0x000000250b007c11 */ /* 0x002fe2000f8e18ff */
[----:B------:R-:W-:Y:S01]  /*25e0*/  UIADD3 UR4, UPT, UPT, UR4, 0xe0, URZ ;  /* 0x000000e004047890 */ /* 0x000fe2000fffe0ff */
[----:B------:R-:W-:Y:S01]  /*25f0*/  SHF.L.U32 R5, R10, 0x1f, RZ ;  /* 0x0000001f0a057819 */ /* 0x000fe200000006ff */
[----:B------:R1:W-:Y:S01]  /*2600*/  @!P2 SYNCS.ARRIVE.TRANS64.RED RZ, [R3+URZ], R4 ;  /* 0x0000000403ffa9a7 */ /* 0x0003e200080004ff */
[----:B------:R-:W-:Y:S01]  /*2610*/  UIADD3 UR6, UPT, UPT, UR6, 0x1, URZ ;  /* 0x0000000106067890 */ /* 0x000fe2000fffe0ff */
[----:B------:R-:W-:-:S03]  /*2620*/  VIADD R8, R8, 0x1 ;  /* 0x0000000108087836 */ /* 0x000fc60000000000 */
[----:B------:R-:W-:Y:S02]  /*2630*/  UISETP.NE.AND UP0, UPT, UR6, 0x2, UPT ;  /* 0x000000020600788c */ /* 0x000fe4000bf05270 */
[----:B------:R-:W-:Y:S06]  /*2640*/  UGETNEXTWORKID.BROADCAST [UR4], [UR5] ;  /* 0x00000000040073ca */ /* 0x000fec0008000100 */
[----:B------:R-:W-:Y:S01]  /*2650*/  USEL UR4, URZ, 0x1, UP0 ;  /* 0x00000001ff047887 */ /* 0x000fe20008000000 */
[----:B------:R-:W-:Y:S01]  /*2660*/  ISETP.NE.AND P0, PT, R8, 0x2, PT ;  /* 0x000000020800780c */ /* 0x000fe20003f05270 */
[----:B------:R-:W-:Y:S01]  /*2670*/  USEL UR6, UR6, URZ, UP0 ;  /* 0x000000ff06067287 */ /* 0x000fe20008000000 */
[----:B------:R-:W2:Y:S03]  /*2680*/  SYNCS.PHASECHK.TRANS64.TRYWAIT P1, [R0+URZ+0x50], R5 ;  /* 0x00005005000075a7 */ /* 0x000ea600080211ff */
[----:B------:R-:W-:Y:S01]  /*2690*/  LOP3.LUT R12, R12, UR4, RZ, 0x3c, !PT ;  /* 0x000000040c0c7c12 */ /* 0x000fe2000f8e3cff */
[----:B-12---:R-:W-:Y:S07]  /*26a0*/  @!P1 BRA `(.L_x_42) ;  /* 0x00000044002c9947 */ /* 0x006fee0003800000 */
.L_x_105:
[C---:B------:R-:W-:Y:S01]  /*26b0*/  LEA R4, R11.reuse, UR37, 0x4 ;  /* 0x000000250b047c11 */ /* 0x040fe2000f8e20ff */
[----:B-1----:R-:W-:Y:S01]  /*26c0*/  VIADD R0, R0, 0x60 ;  /* 0x0000006000007836 */ /* 0x002fe20000000000 */
[----:B------:R-:W-:Y:S01]  /*26d0*/  SEL R8, R8, RZ, P0 ;  /* 0x000000ff08087207 */ /* 0x000fe20000000000 */
[----:B------:R-:W-:-:S03]  /*26e0*/  VIADD R11, R11, 0x1 ;  /* 0x000000010b0b7836 */ /* 0x000fc60000000000 */
[----:B------:R-:W1:Y:S01]  /*26f0*/  LDS.128 R4, [R4+0xe0] ;  /* 0x0000e00004047984 */ /* 0x000e620000000c00 */
[----:B------:R-:W-:Y:S02]  /*2700*/  PRMT R0, RZ, 0x654, R0 ;  /* 0x00000654ff007816 */ /* 0x000fe40000000000 */
[C---:B------:R-:W-:Y:S01]  /*2710*/  ISETP.NE.AND P1, PT, R11.reuse, 0x2, PT ;  /* 0x000000020b00780c */ /* 0x040fe20003f25270 */
[----:B------:R-:W-:Y:S01]  /*2720*/  @!PT LDS RZ, [RZ] ;  /* 0x00000000fffff984 */ /* 0x000fe20000000800 */
[----:B------:R-:W-:Y:S01]  /*2730*/  @!PT LDS RZ, [RZ] ;  /* 0x00000000fffff984 */ /* 0x000fe20000000800 */
[----:B------:R-:W-:Y:S01]  /*2740*/  @!PT LDS RZ, [RZ] ;  /* 0x00000000fffff984 */ /* 0x000fe20000000800 */
[----:B------:R-:W-:Y:S01]  /*2750*/  @!PT LDS RZ, [RZ] ;  /* 0x00000000fffff984 */ /* 0x000fe20000000800 */
[----:B------:R2:W-:Y:S06]  /*2760*/  MEMBAR.ALL.CTA ;  /* 0x0000000000007992 */ /* 0x0005ec0000008000 */
[----:B--2---:R-:W2:Y:S01]  /*2770*/  FENCE.VIEW.ASYNC.S ;  /* 0x00000000000073c6 */ /* 0x004ea20000000000 */
[----:B------:R-:W-:Y:S01]  /*2780*/  SEL R11, R11, RZ, P1 ;  /* 0x000000ff0b0b7207 */ /* 0x000fe20000800000 */
[----:B--2---:R2:W-:Y:S01]  /*2790*/  SYNCS.ARRIVE.TRANS64.RED.A1T0 RZ, [R0+URZ], RZ ;  /* 0x000000ff00ff79a7 */ /* 0x0045e200081004ff */
[----:B-1----:R-:W-:-:S02]  /*27a0*/  LOP3.LUT P3, RZ, R6, 0x1, RZ, 0xc0, !PT ;  /* 0x0000000106ff7812 */ /* 0x002fc4000786c0ff */
[----:B------:R-:W-:-:S04]  /*27b0*/  SEL R5, RZ, 0x1, P1 ;  /* 0x00000001ff057807 */ /* 0x000fc80000800000 */
[----:B------:R-:W-:Y:S02]  /*27c0*/  LOP3.LUT R10, R10, R5, RZ, 0x3c, !PT ;  /* 0x000000050a0a7212 */ /* 0x000fe400078e3cff */
[----:B--2---:R-:W-:-:S04]  /*27d0*/  SEL R0, RZ, 0x1, P0 ;  /* 0x00000001ff007807 */ /* 0x004fc80000000000 */
[----:B------:R-:W-:Y:S01]  /*27e0*/  LOP3.LUT R9, R9, R0, RZ, 0x3c, !PT ;  /* 0x0000000009097212 */ /* 0x000fe200078e3cff */
[----:B------:R-:W-:Y:S06]  /*27f0*/  @P3 BRA `(.L_x_43) ;  /* 0xfffffffc002c3947 */ /* 0x000fec000383ffff */
[----:B------:R-:W-:Y:S01]  /*2800*/  ULEA UR5, UR6, UR37, 0x3 ;  /* 0x0000002506057291 */ /* 0x000fe2000f8e18ff */
[----:B------:R-:W-:-:S08]  /*2810*/  SHF.L.U32 R3, R12, 0x1f, RZ ;  /* 0x0000001f0c037819 */ /* 0x000fd000000006ff */
[----:B------:R-:W1:Y:S02]  /*2820*/  SYNCS.PHASECHK.TRANS64 P0, [UR5+0x60], R3 ;  /* 0x00006003ff0075a7 */ /* 0x000e640008001005 */
[----:B-1----:R-:W-:Y:S05]  /*2830*/  @P0 BRA `(.L_x_44) ;  /* 0x0000000000080947 */ /* 0x002fea0003800000 */
[----:B------:R-:W1:Y:S02]  /*2840*/  SYNCS.PHASECHK.TRANS64.TRYWAIT P0, [UR5+0x60], R3 ;  /* 0x00006003ff0075a7 */ /* 0x000e640008001105 */
[----:B-1----:R-:W-:Y:S05]  /*2850*/  @!P0 BRA `(.L_x_45) ;  /* 0x0000004000d48947 */ /* 0x002fea0003800000 */
.L_x_44:
[----:B------:R-:W-:-:S04]  /*2860*/  UIADD3 UR4, UPT, UPT, UR6, 0x1, URZ ;  /* 0x0000000106047890 */ /* 0x000fc8000fffe0ff */
[----:B------:R-:W-:-:S04]  /*2870*/  UISETP.NE.AND UP0, UPT, UR4, 0x2, UPT ;  /* 0x000000020400788c */ /* 0x000fc8000bf05270 */
[----:B------:R-:W-:Y:S02]  /*2880*/  USEL UR7, URZ, 0x1, UP0 ;  /* 0x00000001ff077887 */ /* 0x000fe40008000000 */
[----:B------:R-:W-:-:S04]  /*2890*/  USEL UR4, UR4, URZ, UP0 ;  /* 0x000000ff04047287 */ /* 0x000fc80008000000 */
[----:B------:R-:W-:Y:S01]  /*28a0*/  ULEA UR4, UR4, UR37, 0x3 ;  /* 0x0000002504047291 */ /* 0x000fe2000f8e18ff */
[----:B-1----:R-:W-:-:S04]  /*28b0*/  LOP3.LUT R3, R12, UR7, RZ, 0x3c, !PT ;  /* 0x000000070c037c12 */ /* 0x002fc8000f8e3cff */
[----:B------:R-:W-:-:S04]  /*28c0*/  SHF.L.U32 R0, R3, 0x1f, RZ ;  /* 0x0000001f03007819 */ /* 0x000fc800000006ff */
[----:B------:R-:W1:Y:S02]  /*28d0*/  SYNCS.PHASECHK.TRANS64 P0, [UR4+0x60], R0 ;  /* 0x00006000ff0075a7 */ /* 0x000e640008001004 */
[----:B-1----:R-:W-:Y:S05]  /*28e0*/  @P0 EXIT ;  /* 0x000000000000094d */ /* 0x002fea0003800000 */
[----:B------:R-:W-:Y:S02]  /*28f0*/  SHF.L.U32 R3, R3, 0x1f, RZ ;  /* 0x0000001f03037819 */ /* 0x000fe400000006ff */
[----:B------:R-:W-:-:S07]  /*2900*/  MOV R0, UR4 ;  /* 0x0000000400007c02 */ /* 0x000fce0008000f00 */
.L_x_46:
[----:B-1----:R1:W2:Y:S02]  /*2910*/  SYNCS.PHASECHK.TRANS64.TRYWAIT P0, [R0+URZ+0x60], R3 ;  /* 0x00006003000075a7 */ /* 0x0022a400080011ff */
[----:B--2---:R-:W-:Y:S05]  /*2920*/  @!P0 NANOSLEEP.SYNCS 0x989680 ;  /* 0x009896800000895d */ /* 0x004fea0003900000 */
[----:B------:R-:W2:Y:S02]  /*2930*/  @!P0 SYNCS.PHASECHK.TRANS64 P0, [R0+URZ+0x60], R3 ;  /* 0x00006003000085a7 */ /* 0x000ea400080010ff */
[----:B--2---:R-:W-:Y:S05]  /*2940*/  @P0 EXIT ;  /* 0x000000000000094d */ /* 0x004fea0003800000 */
[----:B------:R-:W-:Y:S05]  /*2950*/  BRA `(.L_x_46) ;  /* 0xfffffffc00ec7947 */ /* 0x000fea000383ffff */
.L_x_39:
[----:B------:R-:W-:-:S09]  /*2960*/  UISETP.NE.AND UP1, UPT, UR8, URZ, UPT ;  /* 0x000000ff0800728c */ /* 0x000fd2000bf25270 */
[----:B------:R-:W-:Y:S05]  /*2970*/  BRA.U UP1, `(.L_x_47) ;  /* 0x0000000d01b47547 */ /* 0x000fea000b800000 */
[----:B------:R-:W-:Y:S01]  /*2980*/  UMOV UR4, 0x40 ;  /* 0x0000004000047882 */ /* 0x000fe20000000000 */
[----:B------:R-:W-:Y:S01]  /*2990*/  NOP ;  /* 0x0000000000007918 */ /* 0x000fe20000000000 */
[----:B------:R-:W-:Y:S01]  /*29a0*/  ULEA UR4, UR37, UR4, 0x18 ;  /* 0x0000000425047291 */ /* 0x000fe2000f8ec0ff */
[----:B------:R-:W-:Y:S02]  /*29b0*/  UMOV UR5, 0x400 ;  /* 0x0000040000057882 */ /* 0x000fe40000000000 */
[----:B------:R-:W-:-:S06]  /*29c0*/  ULEA UR37, UR37, UR5, 0x18 ;  /* 0x0000000525257291 */ /* 0x000fcc000f8ec0ff */
[----:B------:R-:W1:Y:S02]  /*29d0*/  LDS.U8 R0, [UR4+0x1c] ;  /* 0x00001c04ff007984 */ /* 0x000e640008000000 */
[----:B-1----:R-:W-:-:S13]  /*29e0*/  ISETP.NE.AND P0, PT, R0, RZ, PT ;  /* 0x000000ff0000720c */ /* 0x002fda0003f05270 */
[----:B------:R-:W-:Y:S05]  /*29f0*/  @P0 BRA `(.L_x_48) ;  /* 0x0000000000580947 */ /* 0x000fea0003800000 */
[----:B------:R-:W-:-:S13]  /*2a00*/  ELECT P0, URZ, PT ;  /* 0x0000000000ff782f */ /* 0x000fda0003800000 */
[----:B------:R-:W-:Y:S05]  /*2a10*/  @!P0 BRA `(.L_x_49) ;  /* 0x0000000000608947 */ /* 0x000fea0003800000 */
[----:B------:R-:W-:Y:S01]  /*2a20*/  UMOV UR5, 0x10 ;  /* 0x0000001000057882 */ /* 0x000fe20000000000 */
[----:B------:R-:W-:Y:S01]  /*2a30*/  HFMA2 R0, -RZ, RZ, 0, 5.9604644775390625e-08 ;  /* 0x00000001ff007431 */ /* 0x000fe200000001ff */
[----:B------:R-:W-:-:S03]  /*2a40*/  MOV R2, 0xffff ;  /* 0x0000ffff00027802 */ /* 0x000fc60000000f00 */
[----:B------:R-:W-:Y:S04]  /*2a50*/  DEPBAR.LE SB1, 0x36 ;  /* 0x00009d800000791a */ /* 0x000fe80000000000 */
[----:B------:R-:W1:Y:S02]  /*2a60*/  UTCATOMSWS.FIND_AND_SET.ALIGN UP0, UR5, UR5 ;  /* 0x00000005000575e3 */ /* 0x000e640008000800 */
[----:B-1----:R-:W-:Y:S01]  /*2a70*/  MOV R3, UR5 ;  /* 0x0000000500037c02 */ /* 0x002fe20008000f00 */
[----:B------:R-:W-:Y:S06]  /*2a80*/  BRA.U UP0, `(.L_x_50) ;  /* 0x0000000100187547 */ /* 0x000fec000b800000 */
.L_x_51:
[----:B------:R-:W-:Y:S05]  /*2a90*/  NANOSLEEP 0x64 ;  /* 0x000000640000795d */ /* 0x000fea0003800000 */
[----:B------:R-:W-:-:S05]  /*2aa0*/  UMOV UR5, 0x10 ;  /* 0x0000001000057882 */ /* 0x000fca0000000000 */
[----:B------:R-:W-:Y:S04]  /*2ab0*/  DEPBAR.LE SB1, 0x36 ;  /* 0x00009d800000791a */ /* 0x000fe80000000000 */
[----:B------:R-:W1:Y:S02]  /*2ac0*/  UTCATOMSWS.FIND_AND_SET.ALIGN UP0, UR5, UR5 ;  /* 0x00000005000575e3 */ /* 0x000e640008000800 */
[----:B-1----:R-:W-:Y:S01]  /*2ad0*/  MOV R3, UR5 ;  /* 0x0000000500037c02 */ /* 0x002fe20008000f00 */
[----:B------:R-:W-:Y:S05]  /*2ae0*/  BRA.U !UP0, `(.L_x_51) ;  /* 0xfffffffd08e87547 */ /* 0x000fea000b83ffff */
.L_x_50:
[-C--:B------:R-:W-:Y:S02]  /*2af0*/  SHF.L.U32 R2, R2, R3.reuse, RZ ;  /* 0x0000000302027219 */ /* 0x080fe400000006ff */
[----:B------:R-:W-:Y:S01]  /*2b00*/  SHF.L.U32 R0, R0, R3, RZ ;  /* 0x0000000300007219 */ /* 0x000fe200000006ff */
[----:B------:R-:W-:Y:S02]  /*2b10*/  IMAD.SHL.U32 R3, R3, 0x20, RZ ;  /* 0x0000002003037824 */ /* 0x000fe400078e00ff */
[----:B------:R1:W-:Y:S04]  /*2b20*/  ATOMS.OR RZ, [UR4+0x14], R2 ;  /* 0x00001402ffff798c */ /* 0x0003e8000b000004 */
[----:B------:R1:W-:Y:S04]  /*2b30*/  ATOMS.OR RZ, [UR4+0x18], R0 ;  /* 0x00001800ffff798c */ /* 0x0003e8000b000004 */
[----:B------:R1:W-:Y:S01]  /*2b40*/  STS [UR37+0x100], R3 ;  /* 0x00010003ff007988 */ /* 0x0003e20008000825 */
[----:B------:R-:W-:Y:S05]  /*2b50*/  BRA `(.L_x_49) ;  /* 0x0000000000107947 */ /* 0x000fea0003800000 */
.L_x_48:
[----:B------:R-:W-:Y:S02]  /*2b60*/  MOV R0, 0xffffffff ;  /* 0xffffffff00007802 */ /* 0x000fe40000000f00 */
[----:B------:R-:W-:-:S03]  /*2b70*/  MOV R2, 0x2ba0 ;  /* 0x00002ba000027802 */ /* 0x000fc60000000f00 */
[----:B------:R1:W-:Y:S04]  /*2b80*/  STS [UR37+0x100], R0 ;  /* 0x00010000ff007988 */ /* 0x0003e80008000825 */
[----:B-1-3-5:R-:W-:Y:S05]  /*2b90*/  CALL.REL.NOINC `($__internal_1_$__cuda_sm10x_tcgen05_guardrail_trap_phase_invalid_during_alloc) ;  /* 0x0000004400507944 */ /* 0x02afea0003c00000 */
.L_x_49:
[----:B------:R-:W-:Y:S05]  /*2ba0*/  WARPSYNC.ALL ;  /* 0x0000000000007948 */ /* 0x000fea0003800000 */
[----:B------:R-:W2:Y:S01]  /*2bb0*/  S2UR UR5, SR_CgaCtaId ;  /* 0x00000000000579c3 */ /* 0x000ea20000008800 */
[----:B------:R-:W-:Y:S01]  /*2bc0*/  UMOV UR4, 0x400 ;  /* 0x0000040000047882 */ /* 0x000fe20000000000 */
[----:B------:R-:W-:-:S06]  /*2bd0*/  NOP ;  /* 0x0000000000007918 */ /* 0x000fcc0000000000 */
[----:B------:R-:W-:Y:S06]  /*2be0*/  BAR.ARV 0x6, 0xa0 ;  /* 0x0182800000007b1d */ /* 0x000fec0000002000 */
[----:B------:R-:W4:Y:S01]  /*2bf0*/  LDCU UR7, c[0x0][0x38c] ;  /* 0x00007180ff0777ac */ /* 0x000f220008000800 */
[----:B------:R-:W-:Y:S01]  /*2c00*/  IMAD.MOV.U32 R11, RZ, RZ, 0x1 ;  /* 0x00000001ff0b7424 */ /* 0x000fe200078e00ff */
[----:B------:R-:W-:Y:S01]  /*2c10*/  CS2R R8, SRZ ;  /* 0x0000000000087805 */ /* 0x000fe2000001ff00 */
[----:B------:R-:W-:Y:S01]  /*2c20*/  IMAD.MOV.U32 R10, RZ, RZ, RZ ;  /* 0x000000ffff0a7224 */ /* 0x000fe200078e00ff */
[----:B------:R-:W3:Y:S01]  /*2c30*/  LDCU UR6, c[0x0][0x38c] ;  /* 0x00007180ff0677ac */ /* 0x000ee20008000800 */
[----:B------:R-:W-:Y:S01]  /*2c40*/  UMOV UR15, URZ ;  /* 0x000000ff000f7c82 */ /* 0x000fe20008000000 */
[----:B------:R-:W-:Y:S01]  /*2c50*/  UMOV UR14, URZ ;  /* 0x000000ff000e7c82 */ /* 0x000fe20008000000 */
[----:B--2---:R-:W-:Y:S01]  /*2c60*/  ULEA UR5, UR5, UR4, 0x18 ;  /* 0x0000000405057291 */ /* 0x004fe2000f8ec0ff */
[----:B------:R-:W-:Y:S01]  /*2c70*/  UMOV UR24, 0x0 ;  /* 0x0000000000187882 */ /* 0x000fe20000000000 */
[----:B------:R-:W-:-:S02]  /*2c80*/  UMOV UR25, 0x8100490 ;  /* 0x0810049000197882 */ /* 0x000fc40000000000 */
[----:B------:R-:W-:Y:S02]  /*2c90*/  UIADD3 UR10, UPT, UPT, UR5, 0x4400, URZ ;  /* 0x00004400050a7890 */ /* 0x000fe4000fffe0ff */
[----:B------:R-:W-:Y:S02]  /*2ca0*/  UIADD3 UR11, UPT, UPT, UR5, 0x10400, URZ ;  /* 0x00010400050b7890 */ /* 0x000fe4000fffe0ff */
[----:B----4-:R-:W-:Y:S01]  /*2cb0*/  UIADD3 UR7, UPT, UPT, UR7, 0x7f, URZ ;  /* 0x0000007f07077890 */ /* 0x010fe2000fffe0ff */
[----:B-1----:R-:W1:Y:S01]  /*2cc0*/  LDS R0, [UR5+0x100] ;  /* 0x00010005ff007984 */ /* 0x002e620008000800 */
[----:B------:R-:W-:Y:S02]  /*2cd0*/  USHF.R.U32.HI UR10, URZ, 0x4, UR10 ;  /* 0x00000004ff0a7899 */ /* 0x000fe4000801160a */
[----:B------:R-:W-:Y:S02]  /*2ce0*/  USHF.R.S32.HI UR4, URZ, 0x1f, UR7 ;  /* 0x0000001fff047899 */ /* 0x000fe40008011407 */
[----:B------:R-:W-:-:S02]  /*2cf0*/  USHF.R.U32.HI UR11, URZ, 0x4, UR11 ;  /* 0x00000004ff0b7899 */ /* 0x000fc4000801160b */
[----:B------:R-:W-:Y:S02]  /*2d00*/  ULEA.HI UR4, UR4, UR7, URZ, 0x7 ;  /* 0x0000000704047291 */ /* 0x000fe4000f8f38ff */
[----:B------:R-:W-:Y:S02]  /*2d10*/  ULOP3.LUT UR10, UR10, 0x3fff, URZ, 0xc0, !UPT ;  /* 0x00003fff0a0a7892 */ /* 0x000fe4000f8ec0ff */
[----:B------:R-:W-:Y:S02]  /*2d20*/  USHF.R.S32.HI UR4, URZ, 0x7, UR4 ;  /* 0x00000007ff047899 */ /* 0x000fe40008011404 */
[----:B------:R-:W-:Y:S02]  /*2d30*/  ULOP3.LUT UR11, UR11, 0x3fff, URZ, 0xc0, !UPT ;  /* 0x00003fff0b0b7892 */ /* 0x000fe4000f8ec0ff */
[----:B------:R-:W-:Y:S01]  /*2d40*/  UISETP.LT.AND UP0, UPT, UR4, 0x1, UPT ;  /* 0x000000010400788c */ /* 0x000fe2000bf01270 */
[----:B------:R-:W-:Y:S01]  /*2d50*/  UMOV UR22, 0x0 ;  /* 0x0000000000167882 */ /* 0x000fe20000000000 */
[----:B------:R-:W-:-:S02]  /*2d60*/  UMOV UR23, 0x8100490 ;  /* 0x0810049000177882 */ /* 0x000fc40000000000 */
[----:B------:R-:W-:Y:S02]  /*2d70*/  USEL UR9, UR4, 0x1, !UP0 ;  /* 0x0000000104097887 */ /* 0x000fe4000c000000 */
[----:B------:R-:W-:Y:S02]  /*2d80*/  ULOP3.LUT UR10, UR10, 0x10000, URZ, 0xfc, !UPT ;  /* 0x000100000a0a7892 */ /* 0x000fe4000f8efcff */
[----:B------:R-:W-:Y:S02]  /*2d90*/  ULOP3.LUT UR11, UR11, 0x10000, URZ, 0xfc, !UPT ;  /* 0x000100000b0b7892 */ /* 0x000fe4000f8efcff */
[----:B------:R-:W-:Y:S02]  /*2da0*/  UIADD3 UR9, UPT, UPT, -UR9, URZ, URZ ;  /* 0x000000ff09097290 */ /* 0x000fe4000fffe1ff */
[----:B---3--:R-:W-:Y:S01]  /*2db0*/  UISETP.GE.AND UP3, UPT, UR6, 0x1, UPT ;  /* 0x000000010600788c */ /* 0x008fe2000bf66270 */
[----:B------:R-:W-:Y:S01]  /*2dc0*/  UMOV UR20, 0x0 ;  /* 0x0000000000147882 */ /* 0x000fe20000000000 */
[----:B------:R-:W-:Y:S01]  /*2dd0*/  UMOV UR21, 0x8100490 ;  /* 0x0810049000157882 */ /* 0x000fe20000000000 */
[----:B------:R-:W-:Y:S01]  /*2de0*/  UMOV UR18, 0x0 ;  /* 0x0000000000127882 */ /* 0x000fe20000000000 */
[----:B------:R-:W-:Y:S01]  /*2df0*/  UMOV UR19, 0x8100490 ;  /* 0x0810049000137882 */ /* 0x000fe20000000000 */
[----:B-1----:R-:W-:-:S15]  /*2e00*/  R2UR UR16, R0 ;  /* 0x00000000001072ca */ /* 0x002fde00000e0000 */
.L_x_58:
[----:B------:R-:W-:Y:S02]  /*2e10*/  LEA R0, R10, UR5, 0x3 ;  /* 0x000000050a007c11 */ /* 0x000fe4000f8e18ff */
[----:B------:R-:W-:Y:S02]  /*2e20*/  SHF.L.U32 R5, R9, 0x1f, RZ ;  /* 0x0000001f09057819 */ /* 0x000fe400000006ff */
[----:B------:R-:W-:Y:S01]  /*2e30*/  PLOP3.LUT P0, PT, PT, PT, UP3, 0x80, 0x8 ;  /* 0x000000000008781c */ /* 0x000fe20003f0f038 */
[----:B------:R-:W-:Y:S01]  /*2e40*/  VIADD R3, R0, 0x60 ;  /* 0x0000006000037836 */ /* 0x000fe20000000000 */
[----:B-1----:R-:W1:Y:S02]  /*2e50*/  SYNCS.PHASECHK.TRANS64.TRYWAIT P1, [R0+URZ+0x50], R5 ;  /* 0x00005005000075a7 */ /* 0x002e6400080211ff */
[----:B-1-3--:R-:W-:Y:S09]  /*2e60*/  @!P1 BRA `(.L_x_52) ;  /* 0x0000003c00689947 */ /* 0x00aff20003800000 */
.L_x_107:
[----:B------:R-:W-:Y:S01]  /*2e70*/  LEA R4, R10, UR5, 0x4 ;  /* 0x000000050a047c11 */ /* 0x000fe2000f8e20ff */
[----:B------:R-:W-:Y:S01]  /*2e80*/  @UP3 ULEA UR6, UR14, UR5, 0x3 ;  /* 0x000000050e063291 */ /* 0x000fe2000f8e18ff */
[----:B------:R-:W-:Y:S01]  /*2e90*/  PLOP3.LUT P2, PT, PT, PT, PT, 0x80, 0x8 ;  /* 0x000000000008781c */ /* 0x000fe20003f4f070 */
[----:B------:R-:W-:Y:S01]  /*2ea0*/  ULEA UR7, UR15, UR5, 0x3 ;  /* 0x000000050f077291 */ /* 0x000fe2000f8e18ff */
[----:B------:R-:W-:Y:S01]  /*2eb0*/  PRMT R3, RZ, 0x654, R3 ;  /* 0x00000654ff037816 */ /* 0x000fe20000000003 */
[----:B------:R-:W-:Y:S01]  /*2ec0*/  ULEA UR8, UR15, UR16, 0x6 ;  /* 0x000000100f087291 */ /* 0x000fe2000f8e30ff */
[----:B-1----:R-:W1:Y:S01]  /*2ed0*/  LDS.128 R4, [R4+0xe0] ;  /* 0x0000e00004047984 */ /* 0x002e620000000c00 */
[----:B------:R-:W-:Y:S02]  /*2ee0*/  @P0 SHF.L.U32 R2, R8, 0x1f, RZ ;  /* 0x0000001f08020819 */ /* 0x000fe400000006ff */
[----:B------:R-:W-:Y:S01]  /*2ef0*/  SHF.L.U32 R0, R11, 0x1f, RZ ;  /* 0x0000001f0b007819 */ /* 0x000fe200000006ff */
[----:B------:R-:W-:Y:S01]  /*2f00*/  @!PT LDS RZ, [RZ] ;  /* 0x00000000fffff984 */ /* 0x000fe20000000800 */
[----:B------:R-:W-:Y:S01]  /*2f10*/  @!PT LDS RZ, [RZ] ;  /* 0x00000000fffff984 */ /* 0x000fe20000000800 */
[----:B------:R-:W-:Y:S01]  /*2f20*/  @!PT LDS RZ, [RZ] ;  /* 0x00000000fffff984 */ /* 0x000fe20000000800 */
[----:B------:R-:W-:Y:S01]  /*2f30*/  @!PT LDS RZ, [RZ] ;  /* 0x00000000fffff984 */ /* 0x000fe20000000800 */
[----:B------:R2:W-:Y:S06]  /*2f40*/  MEMBAR.ALL.CTA ;  /* 0x0000000000007992 */ /* 0x0005ec0000008000 */
[----:B--2---:R-:W2:Y:S02]  /*2f50*/  FENCE.VIEW.ASYNC.S ;  /* 0x00000000000073c6 */ /* 0x004ea40000000000 */
[----:B--2---:R2:W-:Y:S01]  /*2f60*/  SYNCS.ARRIVE.TRANS64.RED.A1T0 RZ, [R3+URZ], RZ ;  /* 0x000000ff03ff79a7 */ /* 0x0045e200081004ff */
[----:B------:R2:W3:Y:S01]  /*2f70*/  @P0 SYNCS.PHASECHK.TRANS64.TRYWAIT P2, [UR6], R2 ;  /* 0x00000002ff0005a7 */ /* 0x0004e20008041106 */
[----:B-1----:R-:W-:Y:S01]  /*2f80*/  LOP3.LUT P1, RZ, R6, 0x1, RZ, 0xc0, !PT ;  /* 0x0000000106ff7812 */ /* 0x002fe2000782c0ff */
[----:B------:R-:W1:Y:S02]  /*2f90*/  SYNCS.PHASECHK.TRANS64.TRYWAIT P0, [UR7+0x90], R0 ;  /* 0x00009000ff0075a7 */ /* 0x000e640008001107 */
[----:B-123--:R-:W-:Y:S10]  /*2fa0*/  @!P0 BRA `(.L_x_53) ;  /* 0x0000003c002c8947 */ /* 0x00eff40003800000 */
.L_x_109:
[----:B------:R-:W-:Y:S01]  /*2fb0*/  IADD3 R10, PT, PT, R10, 0x1, RZ ;  /* 0x000000010a0a7810 */ /* 0x000fe20007ffe0ff */
[----:B------:R-:W-:Y:S06]  /*2fc0*/  BRA.U !UP3, `(.L_x_54) ;  /* 0x000000010bc07547 */ /* 0x000fec000b800000 */
[----:B------:R-:W-:Y:S01]  /*2fd0*/  UPLOP3.LUT UP4, UPT, UPT, UPT, UPT, 0x40, 0x4 ;  /* 0x000000000004789c */ /* 0x000fe20003f8e870 */
[----:B------:R-:W-:Y:S01]  /*2fe0*/  UMOV UR13, UR9 ;  /* 0x00000009000d7c82 */ /* 0x000fe20008000000 */
[----:B------:R-:W-:Y:S01]  /*2ff0*/  UMOV UR12, UR4 ;  /* 0x00000004000c7c82 */ /* 0x000fe20008000000 */
[----:B------:R-:W-:-:S08]  /*3000*/  UMOV UR17, UR14 ;  /* 0x0000000e00117c82 */ /* 0x000fd00008000000 */
.L_x_57:
[----:B------:R-:W-:Y:S02]  /*3010*/  UIADD3 UR13, UPT, UPT, UR13, 0x1, URZ ;  /* 0x000000010d0d7890 */ /* 0x000fe4000fffe0ff */
[----:B--2---:R-:W-:Y:S02]  /*3020*/  ULEA UR6, UR17, UR5, 0x3 ;  /* 0x0000000511067291 */ /* 0x004fe4000f8e18ff */
[----:B------:R-:W-:Y:S01]  /*3030*/  UISETP.NE.AND UP0, UPT, UR13, URZ, UPT ;  /* 0x000000ff0d00728c */ /* 0x000fe2000bf05270 */
[----:B---3--:R-:W-:Y:S10]  /*3040*/  @P2 BRA `(.L_x_55) ;  /* 0x00000000000c2947 */ /* 0x008ff40003800000 */
[----:B-1----:R-:W-:Y:S04]  /*3050*/  SHF.L.U32 R3, R8, 0x1f, RZ ;  /* 0x0000001f08037819 */ /* 0x002fe800000006ff */
[----:B------:R-:W1:Y:S02]  /*3060*/  SYNCS.PHASECHK.TRANS64.TRYWAIT P0, [UR6], R3 ;  /* 0x00000003ff0075a7 */ /* 0x000e640008001106 */
[----:B-1----:R-:W-:Y:S05]  /*3070*/  @!P0 BRA `(.L_x_56) ;  /* 0x0000003c00108947 */ /* 0x002fea0003800000 */
.L_x_55:
[----:B------:R-:W-:Y:S01]  /*3080*/  UISETP.NE.AND UP1, UPT, UR12, 0x1, UPT ;  /* 0x000000010c00788c */ /* 0x000fe2000bf25270 */
[----:B------:R-:W-:Y:S01]  /*3090*/  PLOP3.LUT P2, PT, PT, PT, PT, 0x80, 0x8 ;  /* 0x000000000008781c */ /* 0x000fe20003f4f070 */
[----:B------:R-:W-:Y:S02]  /*30a0*/  UIADD3 UR14, UPT, UPT, UR17, 0x1, URZ ;  /* 0x00000001110e7890 */ /* 0x000fe4000fffe0ff */
[----:B------:R-:W-:Y:S02]  /*30b0*/  ULEA UR28, UR17, UR11, 0x9 ;  /* 0x0000000b111c7291 */ /* 0x000fe4000f8e48ff */
[----:B------:R-:W-:Y:S01]  /*30c0*/  UISETP.NE.AND UP2, UPT, UR14, 0x3, UPT ;  /* 0x000000030e00788c */ /* 0x000fe2000bf45270 */
[----:B------:R-:W-:Y:S01]  /*30d0*/  PLOP3.LUT P0, PT, PT, PT, UP1, 0x80, 0x8 ;  /* 0x000000000008781c */ /* 0x000fe20003f0f018 */
[----:B------:R-:W-:Y:S02]  /*30e0*/  UIADD3 UR40, UPT, UPT, UR28, 0x2, URZ ;  /* 0x000000021c287890 */ /* 0x000fe4000fffe0ff */
[----:B------:R-:W-:Y:S02]  /*30f0*/  USEL UR27, URZ, 0x1, UP2 ;  /* 0x00000001ff1b7887 */ /* 0x000fe40009000000 */
[----:B------:R-:W-:Y:S02]  /*3100*/  USEL UR14, UR14, URZ, UP2 ;  /* 0x000000ff0e0e7287 */ /* 0x000fe40009000000 */
[----:B------:R-:W-:Y:S02]  /*3110*/  UIADD3 UR36, UPT, UPT, UR28, 0x4, URZ ;  /* 0x000000041c247890 */ /* 0x000fe4000fffe0ff */
[----:B------:R-:W-:Y:S01]  /*3120*/  @UP1 ULEA UR26, UR14, UR5, 0x3 ;  /* 0x000000050e1a1291 */ /* 0x000fe2000f8e18ff */
[----:B------:R-:W-:Y:S01]  /*3130*/  LOP3.LUT R8, R8, UR27, RZ, 0x3c, !PT ;  /* 0x0000001b08087c12 */ /* 0x000fe2000f8e3cff */
[----:B------:R-:W-:Y:S02]  /*3140*/  UIADD3 UR32, UPT, UPT, UR28, 0x6, URZ ;  /* 0x000000061c207890 */ /* 0x000fe4000fffe0ff */
[----:B------:R-:W-:Y:S01]  /*3150*/  UIADD3 UR6, UPT, UPT, UR6, 0x18, URZ ;  /* 0x0000001806067890 */ /* 0x000fe2000fffe0ff */
[----:B-1----:R-:W-:Y:S01]  /*3160*/  @P0 SHF.L.U32 R0, R8, 0x1f, RZ ;  /* 0x0000001f08000819 */ /* 0x002fe200000006ff */
[----:B------:R-:W-:Y:S01]  /*3170*/  UIADD3 UR12, UPT, UPT, UR12, -0x1, URZ ;  /* 0xffffffff0c0c7890 */ /* 0x000fe2000fffe0ff */
[----:B------:R-:W-:Y:S02]  /*3180*/  UMOV UR29, 0x40004040 ;  /* 0x40004040001d7882 */ /* 0x000fe40000000000 */
[----:B------:R2:W3:Y:S01]  /*3190*/  @P0 SYNCS.PHASECHK.TRANS64.TRYWAIT P2, [UR26], R0 ;  /* 0x00000000ff0005a7 */ /* 0x0004e2000804111a */
[----:B------:R-:W-:Y:S01]  /*31a0*/  ULEA UR26, UR17, UR10, 0xa ;  /* 0x0000000a111a7291 */ /* 0x000fe2000f8e50ff */
[----:B------:R-:W-:Y:S01]  /*31b0*/  UMOV UR27, 0x40004040 ;  /* 0x40004040001b7882 */ /* 0x000fe20000000000 */
[----:B------:R-:W-:Y:S02]  /*31c0*/  UMOV UR41, 0x40004040 ;  /* 0x4000404000297882 */ /* 0x000fe40000000000 */
[----:B------:R-:W-:Y:S02]  /*31d0*/  UIADD3 UR38, UPT, UPT, UR26, 0x2, URZ ;  /* 0x000000021a267890 */ /* 0x000fe4000fffe0ff */
[----:B------:R-:W-:Y:S02]  /*31e0*/  UIADD3 UR34, UPT, UPT, UR26, 0x4, URZ ;  /* 0x000000041a227890 */ /* 0x000fe4000fffe0ff */
[----:B------:R-:W-:Y:S01]  /*31f0*/  UIADD3 UR30, UPT, UPT, UR26, 0x6, URZ ;  /* 0x000000061a1e7890 */ /* 0x000fe2000fffe0ff */
[----:B------:R2:W-:Y:S01]  /*3200*/  UTCQMMA gdesc[UR26], gdesc[UR28], tmem[UR8], tmem[UR24], idesc[UR25], UP4 ;  /* 0x00ff181c1a0075ea */ /* 0x0005e2000a000308 */
[----:B------:R-:W-:Y:S01]  /*3210*/  UPLOP3.LUT UP4, UPT, UPT, UPT, UPT, 0x80, 0x8 ;  /* 0x000000000008789c */ /* 0x000fe20003f8f070 */
[----:B------:R-:W-:Y:S01]  /*3220*/  UMOV UR39, 0x40004040 ;  /* 0x4000404000277882 */ /* 0x000fe20000000000 */
[----:B------:R-:W-:Y:S01]  /*3230*/  UMOV UR37, 0x40004040 ;  /* 0x4000404000257882 */ /* 0x000fe20000000000 */
[----:B------:R2:W-:Y:S01]  /*3240*/  UTCQMMA gdesc[UR38], gdesc[UR40], tmem[UR8], tmem[UR22], idesc[UR23], UPT ;  /* 0x00ff1628260075ea */ /* 0x0005e2000b800308 */
[----:B------:R-:W-:Y:S01]  /*3250*/  UMOV UR35, 0x40004040 ;  /* 0x4000404000237882 */ /* 0x000fe20000000000 */
[----:B------:R-:W-:Y:S01]  /*3260*/  UMOV UR33, 0x40004040 ;  /* 0x4000404000217882 */ /* 0x000fe20000000000 */
[----:B------:R-:W-:Y:S01]  /*3270*/  UMOV UR31, 0x40004040 ;  /* 0x40004040001f7882 */ /* 0x000fe20000000000 */
[----:B------:R2:W-:Y:S01]  /*3280*/  UTCQMMA gdesc[UR34], gdesc[UR36], tmem[UR8], tmem[UR20], idesc[UR21], UPT ;  /* 0x00ff1424220075ea */ /* 0x0005e2000b800308 */
[----:B------:R2:W-:Y:S01]  /*3290*/  UTCQMMA gdesc[UR30], gdesc[UR32], tmem[UR8], tmem[UR18], idesc[UR19], UPT ;  /* 0x00ff12201e0075ea */ /* 0x0005e2000b800308 */
[----:B------:R2:W-:Y:S01]  /*32a0*/  UTCBAR [UR6], URZ ;  /* 0x000000ff060073e9 */ /* 0x0005e200080000ff */
[----:B------:R-:W-:Y:S01]  /*32b0*/  UMOV UR17, UR14 ;  /* 0x0000000e00117c82 */ /* 0x000fe20008000000 */
[----:B------:R-:W-:Y:S05]  /*32c0*/  BRA.U UP0, `(.L_x_57) ;  /* 0xfffffffd00507547 */ /* 0x000fea000b83ffff */
.L_x_54:
[----:B------:R-:W-:Y:S01]  /*32d0*/  UIADD3 UR15, UPT, UPT, UR15, 0x1, URZ ;  /* 0x000000010f0f7890 */ /* 0x000fe2000fffe0ff */
[C---:B------:R-:W-:Y:S01]  /*32e0*/  ISETP.NE.AND P0, PT, R10.reuse, 0x2, PT ;  /* 0x000000020a00780c */ /* 0x040fe20003f05270 */
[----:B------:R-:W-:Y:S02]  /*32f0*/  UIADD3 UR7, UPT, UPT, UR7, 0x70, URZ ;  /* 0x0000007007077890 */ /* 0x000fe4000fffe0ff */
[----:B------:R-:W-:Y:S01]  /*3300*/  UISETP.NE.AND UP0, UPT, UR15, 0x4, UPT ;  /* 0x000000040f00788c */ /* 0x000fe2000bf05270 */
[----:B-12---:R-:W-:Y:S02]  /*3310*/  SEL R0, RZ, 0x1, P0 ;  /* 0x00000001ff007807 */ /* 0x006fe40000000000 */
[----:B------:R-:W-:Y:S01]  /*3320*/  SEL R10, R10, RZ, P0 ;  /* 0x000000ff0a0a7207 */ /* 0x000fe20000000000 */
[----:B------:R-:W-:Y:S01]  /*3330*/  USEL UR6, URZ, 0x1, UP0 ;  /* 0x00000001ff067887 */ /* 0x000fe20008000000 */
[----:B------:R-:W-:Y:S01]  /*3340*/  LOP3.LUT R9, R9, R0, RZ, 0x3c, !PT ;  /* 0x0000000009097212 */ /* 0x000fe200078e3cff */
[----:B------:R-:W-:Y:S01]  /*3350*/  USEL UR15, UR15, URZ, UP0 ;  /* 0x000000ff0f0f7287 */ /* 0x000fe20008000000 */
[----:B------:R1:W-:Y:S03]  /*3360*/  UTCBAR [UR7], URZ ;  /* 0x000000ff070073e9 */ /* 0x0003e600080000ff */
[----:B------:R-:W-:Y:S01]  /*3370*/  LOP3.LUT R11, R11, UR6, RZ, 0x3c, !PT ;  /* 0x000000060b0b7c12 */ /* 0x000fe2000f8e3cff */
[----:B------:R-:W-:Y:S07]  /*3380*/  @P1 BRA `(.L_x_58) ;  /* 0xfffffff800a01947 */ /* 0x000fee000383ffff */
[----:B------:R-:W2:Y:S01]  /*3390*/  S2UR UR4, SR_CgaCtaId ;  /* 0x00000000000479c3 */ /* 0x000ea20000008800 */
[----:B------:R-:W-:Y:S01]  /*33a0*/  ELECT P0, URZ, PT ;  /* 0x0000000000ff782f */ /* 0x000fe20003800000 */
[----:B------:R-:W-:Y:S01]  /*33b0*/  IMAD.MOV.U32 R0, RZ, RZ, 0x1 ;  /* 0x00000001ff007424 */ /* 0x000fe200078e00ff */
[----:B------:R-:W-:Y:S01]  /*33c0*/  UIADD3 UR5, UPT, UPT, UR5, 0x90, URZ ;  /* 0x0000009005057890 */ /* 0x000fe2000fffe0ff */
[----:B------:R-:W-:Y:S01]  /*33d0*/  SHF.L.U32 R3, R11, 0x1f, RZ ;  /* 0x0000001f0b037819 */ /* 0x000fe200000006ff */
[----:B------:R-:W-:-:S03]  /*33e0*/  UMOV UR6, 0x40 ;  /* 0x0000004000067882 */ /* 0x000fc60000000000 */
[----:B------:R-:W-:Y:S01]  /*33f0*/  UVIRTCOUNT.DEALLOC.SMPOOL 0x80 ;  /* 0x000000800000784c */ /* 0x000fe20000000000 */
[----:B--2---:R-:W-:Y:S02]  /*3400*/  ULEA UR4, UR4, UR6, 0x18 ;  /* 0x0000000604047291 */ /* 0x004fe4000f8ec0ff */
[----:B------:R-:W-:-:S07]  /*3410*/  ULEA UR6, UR15, UR5, 0x3 ;  /* 0x000000050f067291 */ /* 0x000fce000f8e18ff */
[----:B------:R2:W-:Y:S02]  /*3420*/  @P0 STS.U8 [UR4+0x1c], R0 ;  /* 0x00001c00ff000988 */ /* 0x0005e40008000004 */
[----:B------:R-:W4:Y:S02]  /*3430*/  SYNCS.PHASECHK.TRANS64.TRYWAIT P0, [UR6], R3 ;  /* 0x00000003ff0075a7 */ /* 0x000f240008001106 */
[----:B--2-4-:R-:W-:Y:S05]  /*3440*/  @!P0 BRA `(.L_x_59) ;  /* 0x0000003800348947 */ /* 0x014fea0003800000 */
.L_x_112:
[----:B-1----:R-:W-:-:S04]  /*3450*/  UIADD3 UR7, UPT, UPT, UR15, 0x1, URZ ;  /* 0x000000010f077890 */ /* 0x002fc8000fffe0ff */
[----:B------:R-:W-:-:S04]  /*3460*/  UISETP.NE.AND UP0, UPT, UR7, 0x4, UPT ;  /* 0x000000040700788c */ /* 0x000fc8000bf05270 */
[----:B------:R-:W-:Y:S02]  /*3470*/  USEL UR8, URZ, 0x1, UP0 ;  /* 0x00000001ff087887 */ /* 0x000fe40008000000 */
[----:B------:R-:W-:-:S04]  /*3480*/  USEL UR7, UR7, URZ, UP0 ;  /* 0x000000ff07077287 */ /* 0x000fc80008000000 */
[----:B------:R-:W-:Y:S01]  /*3490*/  ULEA UR6, UR7, UR5, 0x3 ;  /* 0x0000000507067291 */ /* 0x000fe2000f8e18ff */
[----:B------:R-:W-:-:S04]  /*34a0*/  LOP3.LUT R2, R11, UR8, RZ, 0x3c, !PT ;  /* 0x000000080b027c12 */ /* 0x000fc8000f8e3cff */
[----:B--2---:R-:W-:-:S04]  /*34b0*/  SHF.L.U32 R3, R2, 0x1f, RZ ;  /* 0x0000001f02037819 */ /* 0x004fc800000006ff */
[----:B------:R-:W1:Y:S02]  /*34c0*/  SYNCS.PHASECHK.TRANS64.TRYWAIT P0, [UR6], R3 ;  /* 0x00000003ff0075a7 */ /* 0x000e640008001106 */
[----:B-1----:R-:W-:Y:S05]  /*34d0*/  @!P0 BRA `(.L_x_60) ;  /* 0x0000003800288947 */ /* 0x002fea0003800000 */
.L_x_114:
        /* <DEDUP_REMOVED lines=9> */
.L_x_116:
[----:B------:R-:W-:-:S04]  /*3570*/  UIADD3 UR7, UPT, UPT, UR7, 0x1, URZ ;  /* 0x0000000107077890 */ /* 0x000fc8000fffe0ff */
[----:B------:R-:W-:-:S04]  /*3580*/  UISETP.NE.AND UP0, UPT, UR7, 0x4, UPT ;  /* 0x000000040700788c */ /* 0x000fc8000bf05270 */
[----:B------:R-:W-:Y:S02]  /*3590*/  USEL UR6, URZ, 0x1, UP0 ;  /* 0x00000001ff067887 */ /* 0x000fe40008000000 */
[----:B------:R-:W-:-:S04]  /*35a0*/  USEL UR7, UR7, URZ, UP0 ;  /* 0x000000ff07077287 */ /* 0x000fc80008000000 */
[----:B------:R-:W-:Y:S01]  /*35b0*/  ULEA UR7, UR7, UR5, 0x3 ;  /* 0x0000000507077291 */ /* 0x000fe2000f8e18ff */
[----:B-1----:R-:W-:-:S04]  /*35c0*/  LOP3.LUT R3, R2, UR6, RZ, 0x3c, !PT ;  /* 0x0000000602037c12 */ /* 0x002fc8000f8e3cff */
[----:B------:R-:W-:-:S04]  /*35d0*/  SHF.L.U32 R3, R3, 0x1f, RZ ;  /* 0x0000001f03037819 */ /* 0x000fc800000006ff */
[----:B------:R-:W1:Y:S02]  /*35e0*/  SYNCS.PHASECHK.TRANS64.TRYWAIT P0, [UR7], R3 ;  /* 0x00000003ff0075a7 */ /* 0x000e640008001107 */
[----:B-1----:R-:W-:Y:S05]  /*35f0*/  @!P0 BRA `(.L_x_62) ;  /* 0x0000003800108947 */ /* 0x002fea0003800000 */
.L_x_118:
[----:B------:R-:W-:Y:S01]  /*3600*/  NOP ;  /* 0x0000000000007918 */ /* 0x000fe20000000000 */
[----:B-1----:R-:W1:Y:S01]  /*3610*/  LDS R0, [UR4+0x14] ;  /* 0x00001404ff007984 */ /* 0x002e620008000800 */
[----:B------:R-:W-:Y:S01]  /*3620*/  ULOP3.LUT UR6, UR16, 0xffff, URZ, 0xc0, !UPT ;  /* 0x0000ffff10067892 */ /* 0x000fe2000f8ec0ff */
[----:B------:R-:W-:Y:S01]  /*3630*/  UMOV UR8, 0xffff ;  /* 0x0000ffff00087882 */ /* 0x000fe20000000000 */
[----:B------:R-:W-:Y:S02]  /*3640*/  UMOV UR5, 0x1 ;  /* 0x0000000100057882 */ /* 0x000fe40000000000 */
[----:B------:R-:W-:-:S04]  /*3650*/  USHF.R.U32.HI UR6, URZ, 0x5, UR6 ;  /* 0x00000005ff067899 */ /* 0x000fc80008011606 */
[----:B------:R-:W-:Y:S02]  /*3660*/  USHF.L.U32 UR8, UR8, UR6, URZ ;  /* 0x0000000608087299 */ /* 0x000fe400080006ff */
[----:B------:R-:W-:-:S04]  /*3670*/  USHF.L.U32 UR5, UR5, UR6, URZ ;  /* 0x0000000605057299 */ /* 0x000fc800080006ff */
[----:B-1----:R-:W-:-:S04]  /*3680*/  LOP3.LUT R0, R0, UR8, RZ, 0xc0, !PT ;  /* 0x0000000800007c12 */ /* 0x002fc8000f8ec0ff */
[----:B------:R-:W-:-:S13]  /*3690*/  ISETP.NE.AND P0, PT, R0, UR8, PT ;  /* 0x0000000800007c0c */ /* 0x000fda000bf05270 */
[----:B------:R-:W-:Y:S05]  /*36a0*/  @P0 BRA `(.L_x_63) ;  /* 0x0000000000580947 */ /* 0x000fea0003800000 */
[----:B------:R-:W1:Y:S02]  /*36b0*/  LDS R0, [UR4+0x18] ;  /* 0x00001804ff007984 */ /* 0x000e640008000800 */
[----:B-1----:R-:W-:-:S04]  /*36c0*/  LOP3.LUT R0, R0, UR5, RZ, 0xc0, !PT ;  /* 0x0000000500007c12 */ /* 0x002fc8000f8ec0ff */
[----:B------:R-:W-:-:S13]  /*36d0*/  ISETP.NE.AND P0, PT, R0, UR5, PT ;  /* 0x0000000500007c0c */ /* 0x000fda000bf05270 */
[----:B------:R-:W-:Y:S05]  /*36e0*/  @P0 BRA `(.L_x_64) ;  /* 0x00000000003c0947 */ /* 0x000fea0003800000 */
[----:B------:R-:W1:Y:S01]  /*36f0*/  S2R R2, SR_LANEID ;  /* 0x0000000000027919 */ /* 0x000e620000000000 */
[----:B------:R-:W-:Y:S01]  /*3700*/  ULOP3.LUT UR8, URZ, UR8, URZ, 0x33, !UPT ;  /* 0x00000008ff087292 */ /* 0x000fe2000f8e33ff */
[----:B------:R-:W-:Y:S01]  /*3710*/  LOP3.LUT R4, RZ, UR5, RZ, 0x33, !PT ;  /* 0x00000005ff047c12 */ /* 0x000fe2000f8e33ff */
[----:B------:R-:W-:Y:S02]  /*3720*/  VOTEU.ANY UR7, UPT, PT ;  /* 0x0000000000077886 */ /* 0x000fe400038e0100 */
[----:B------:R-:W-:Y:S01]  /*3730*/  UFLO.U32 UR7, UR7 ;  /* 0x00000007000772bd */ /* 0x000fe200080e0000 */
[----:B------:R-:W2:Y:S01]  /*3740*/  REDUX UR5, R4 ;  /* 0x00000000040573c4 */ /* 0x000ea20000000000 */
[----:B------:R-:W-:-:S06]  /*3750*/  IMAD.U32 R0, RZ, RZ, UR8 ;  /* 0x00000008ff007e24 */ /* 0x000fcc000f8e00ff */
[----:B------:R4:W-:Y:S01]  /*3760*/  UTCATOMSWS.AND URZ, UR8 ;  /* 0x0000000800ff79e3 */ /* 0x0009e20008000000 */
[----:B------:R-:W3:Y:S01]  /*3770*/  REDUX UR6, R0 ;  /* 0x00000000000673c4 */ /* 0x000ee20000000000 */
[----:B-1----:R-:W-:Y:S01]  /*3780*/  ISETP.EQ.U32.AND P0, PT, R2, UR7, PT ;  /* 0x0000000702007c0c */ /* 0x002fe2000bf02070 */
[----:B--2---:R-:W-:Y:S01]  /*3790*/  IMAD.U32 R2, RZ, RZ, UR5 ;  /* 0x00000005ff027e24 */ /* 0x004fe2000f8e00ff */
[----:B---3--:R-:W-:-:S11]  /*37a0*/  MOV R3, UR6 ;  /* 0x0000000600037c02 */ /* 0x008fd60008000f00 */
[----:B------:R4:W-:Y:S04]  /*37b0*/  @P0 ATOMS.AND RZ, [UR4+0x14], R3 ;  /* 0x00001403ffff098c */ /* 0x0009e8000a800004 */
[----:B------:R4:W-:Y:S01]  /*37c0*/  @P0 ATOMS.AND RZ, [UR4+0x18], R2 ;  /* 0x00001802ffff098c */ /* 0x0009e2000a800004 */
[----:B------:R-:W-:Y:S05]  /*37d0*/  BRA `(.L_x_65) ;  /* 0x0000000000147947 */ /* 0x000fea0003800000 */
.L_x_64:
[----:B------:R-:W-:Y:S02]  /*37e0*/  MOV R2, 0x3800 ;  /* 0x0000380000027802 */ /* 0x000fe40000000f00 */
[----:B---3-5:R-:W-:Y:S05]  /*37f0*/  CALL.REL.NOINC `($__internal_0_$__cuda_sm10x_tcgen05_guardrail_trap_col_being_dealloced_not_returned_by_alloc) ;  /* 0x00000038002c7944 */ /* 0x028fea0003c00000 */
[----:B------:R-:W-:Y:S05]  /*3800*/  BRA `(.L_x_65) ;  /* 0x0000000000087947 */ /* 0x000fea0003800000 */
.L_x_63:
[----:B------:R-:W-:Y:S02]  /*3810*/  MOV R2, 0x3830 ;  /* 0x0000383000027802 */ /* 0x000fe40000000f00 */
[----:B---3-5:R-:W-:Y:S05]  /*3820*/  CALL.REL.NOINC `($__internal_2_$__cuda_sm10x_tcgen05_guardrail_trap_unallocated_columns_being_dealloced) ;  /* 0x0000003800387944 */ /* 0x028fea0003c00000 */
.L_x_65:
[----:B------:R-:W-:Y:S01]  /*3830*/  NOP ;  /* 0x0000000000007918 */ /* 0x000fe20000000000 */
[----:B----4-:R-:W-:Y:S05]  /*3840*/  EXIT ;  /* 0x000000000000794d */ /* 0x010fea0003800000 */
.L_x_47:
[----:B------:R-:W-:-:S09]  /*3850*/  UISETP.NE.OR UP2, UPT, UR8, 0x3, !UP2 ;  /* 0x000000030800788c */ /* 0x000fd2000d745670 */
[----:B------:R-:W-:Y:S05]  /*3860*/  BRA.U UP2, `(.L_x_66) ;  /* 0x0000000902c87547 */ /* 0x000fea000b800000 */
[----:B------:R-:W1:Y:S01]  /*3870*/  LDCU.64 UR6, c[0x0][0x888] ;  /* 0x00011100ff0677ac */ /* 0x000e620008000a00 */
[----:B------:R-:W2:Y:S01]  /*3880*/  LDC R0, c[0x0][0xb30] ;  /* 0x0002cc00ff007b82 */ /* 0x000ea20000000800 */
[----:B------:R-:W-:Y:S01]  /*3890*/  IMAD.MOV.U32 R30, RZ, RZ, 0x1 ;  /* 0x00000001ff1e7424 */ /* 0x000fe200078e00ff */
[----:B------:R-:W-:Y:S01]  /*38a0*/  CS2R R28, SRZ ;  /* 0x00000000001c7805 */ /* 0x000fe2000001ff00 */
[----:B------:R-:W4:Y:S01]  /*38b0*/  LDCU.64 UR4, c[0x0][0x890] ;  /* 0x00011200ff0477ac */ /* 0x000f220008000a00 */
[----:B------:R-:W-:Y:S01]  /*38c0*/  IMAD.MOV.U32 R25, RZ, RZ, 0x2000 ;  /* 0x00002000ff197424 */ /* 0x000fe200078e00ff */
[----:B------:R-:W-:-:S03]  /*38d0*/  UMOV UR8, 0x400 ;  /* 0x0000040000087882 */ /* 0x000fc60000000000 */
[----:B------:R-:W3:Y:S01]  /*38e0*/  LDC R19, c[0x0][0x370] ;  /* 0x0000dc00ff137b82 */ /* 0x000ee20000000800 */
[----:B------:R-:W-:-:S07]  /*38f0*/  UPLOP3.LUT UP1, UPT, UPT, UPT, UPT, 0x40, 0x4 ;  /* 0x000000000004789c */ /* 0x000fce0003f2e870 */
[----:B------:R-:W3:Y:S01]  /*3900*/  LDC R2, c[0x0][0xb0c] ;  /* 0x0002c300ff027b82 */ /* 0x000ee20000000800 */
[----:B-1----:R-:W-:Y:S02]  /*3910*/  UISETP.NE.U32.AND UP2, UPT, UR6, URZ, UPT ;  /* 0x000000ff0600728c */ /* 0x002fe4000bf45070 */
[----:B------:R-:W-:Y:S02]  /*3920*/  ULEA UR6, UR37, UR8, 0x18 ;  /* 0x0000000825067291 */ /* 0x000fe4000f8ec0ff */
[----:B------:R-:W-:Y:S02]  /*3930*/  UISETP.NE.AND.EX UP2, UPT, UR7, URZ, UPT, UP2 ;  /* 0x000000ff0700728c */ /* 0x000fe4000bf45320 */
[----:B------:R-:W-:Y:S01]  /*3940*/  UIADD3 UR7, UPT, UPT, UR6, 0x30, URZ ;  /* 0x0000003006077890 */ /* 0x000fe2000fffe0ff */
[----:B------:R-:W1:Y:S01]  /*3950*/  LDC R18, c[0x0][0xb20] ;  /* 0x0002c800ff127b82 */ /* 0x000e620000000800 */
[----:B----4-:R-:W-:Y:S01]  /*3960*/  UISETP.NE.U32.AND UP3, UPT, UR4, URZ, UPT ;  /* 0x000000ff0400728c */ /* 0x010fe2000bf65070 */
[----:B--2---:R-:W-:Y:S01]  /*3970*/  ISETP.NE.AND P1, PT, R0, 0x1, PT ;  /* 0x000000010000780c */ /* 0x004fe20003f25270 */
[----:B------:R-:W-:-:S02]  /*3980*/  UPRMT UR37, UR37, 0x654, UR7 ;  /* 0x0000065425257896 */ /* 0x000fc40008000007 */
[----:B------:R-:W-:-:S03]  /*3990*/  UISETP.NE.AND.EX UP3, UPT, UR5, URZ, UPT, UP3 ;  /* 0x000000ff0500728c */ /* 0x000fc6000bf65330 */
[----:B------:R-:W2:Y:S08]  /*39a0*/  LDC.64 R32, c[0x0][0x348] ;  /* 0x0000d200ff207b82 */ /* 0x000eb00000000a00 */
[----:B------:R-:W4:Y:S08]  /*39b0*/  LDC.64 R16, c[0x0][0xb10] ;  /* 0x0002c400ff107b82 */ /* 0x000f300000000a00 */
[----:B------:R-:W1:Y:S08]  /*39c0*/  LDC.64 R6, c[0x0][0xb18] ;  /* 0x0002c600ff067b82 */ /* 0x000e700000000a00 */
[----:B------:R-:W1:Y:S08]  /*39d0*/  LDC.64 R4, c[0x0][0xb28] ;  /* 0x0002ca00ff047b82 */ /* 0x000e700000000a00 */
[----:B---3--:R-:W1:Y:S02]  /*39e0*/  LDC R24, c[0x0][0x374] ;  /* 0x0000dd00ff187b82 */ /* 0x008e640000000800 */
.L_x_74:
[C---:B------:R-:W-:Y:S02]  /*39f0*/  LEA R0, R29.reuse, UR6, 0x3 ;  /* 0x000000061d007c11 */ /* 0x040fe4000f8e18ff */
[----:B------:R-:W-:Y:S02]  /*3a00*/  SHF.L.U32 R3, R28, 0x1f, RZ ;  /* 0x0000001f1c037819 */ /* 0x000fe400000006ff */
[----:B------:R-:W-:Y:S02]  /*3a10*/  LEA R20, R29, UR6, 0x4 ;  /* 0x000000061d147c11 */ /* 0x000fe4000f8e20ff */
[----:B---3--:R-:W3:Y:S02]  /*3a20*/  SYNCS.PHASECHK.TRANS64.TRYWAIT P0, [R0+URZ+0x50], R3 ;  /* 0x00005003000075a7 */ /* 0x008ee400080011ff */
[----:B---3--:R-:W-:Y:S05]  /*3a30*/  @!P0 BRA `(.L_x_67) ;  /* 0x0000003400188947 */ /* 0x008fea0003800000 */
.L_x_119:
[----:B------:R-:W-:Y:S01]  /*3a40*/  ISETP.GE.AND P0, PT, R72, 0x1, PT ;  /* 0x000000014800780c */ /* 0x000fe20003f06270 */
[----:B------:R-:W1:Y:S01]  /*3a50*/  LDS.128 R20, [R20+0xe0] ;  /* 0x0000e00014147984 */ /* 0x000e620000000c00 */
[----:B------:R-:W-:Y:S01]  /*3a60*/  ISETP.NE.U32.AND P4, PT, RZ, UR4, PT ;  /* 0x00000004ff007c0c */ /* 0x000fe2000bf85070 */
[----:B---3--:R-:W-:Y:S01]  /*3a70*/  VIADD R0, R0, 0x60 ;  /* 0x0000006000007836 */ /* 0x008fe20000000000 */
[----:B------:R-:W-:Y:S02]  /*3a80*/  SHF.L.U32 R26, R30, 0x1f, RZ ;  /* 0x0000001f1e1a7819 */ /* 0x000fe400000006ff */
[----:B------:R-:W-:Y:S02]  /*3a90*/  ISETP.NE.AND.EX P4, PT, RZ, UR5, PT, P4 ;  /* 0x00000005ff007c0c */ /* 0x000fe4000bf85340 */
[----:B------:R-:W-:Y:S01]  /*3aa0*/  PRMT R0, RZ, 0x654, R0 ;  /* 0x00000654ff007816 */ /* 0x000fe20000000000 */
[----:B------:R-:W-:Y:S01]  /*3ab0*/  @!PT LDS RZ, [RZ] ;  /* 0x00000000fffff984 */ /* 0x000fe20000000800 */
[----:B------:R-:W-:Y:S01]  /*3ac0*/  @!PT LDS RZ, [RZ] ;  /* 0x00000000fffff984 */ /* 0x000fe20000000800 */
[----:B------:R-:W-:Y:S01]  /*3ad0*/  @!PT LDS RZ, [RZ] ;  /* 0x00000000fffff984 */ /* 0x000fe20000000800 */
[----:B------:R-:W-:Y:S01]  /*3ae0*/  @!PT LDS RZ, [RZ] ;  /* 0x00000000fffff984 */ /* 0x000fe20000000800 */
[----:B------:R3:W-:Y:S06]  /*3af0*/  MEMBAR.ALL.CTA ;  /* 0x0000000000007992 */ /* 0x0007ec0000008000 */
[----:B---3--:R-:W3:Y:S02]  /*3b00*/  FENCE.VIEW.ASYNC.S ;  /* 0x00000000000073c6 */ /* 0x008ee40000000000 */
[----:B---3--:R3:W-:Y:S01]  /*3b10*/  SYNCS.ARRIVE.TRANS64.RED.A1T0 RZ, [R0+URZ], RZ ;  /* 0x000000ff00ff79a7 */ /* 0x0087e200081004ff */
[----:B-1----:R-:W-:Y:S11]  /*3b20*/  LOP3.LUT P3, RZ, R22, 0x1, RZ, 0xc0, !PT ;  /* 0x0000000116ff7812 */ /* 0x002ff6000786c0ff */
[----:B------:R-:W-:Y:S02]  /*3b30*/  @!UPT UIADD3 URZ, UPT, UPT, URZ, URZ, URZ ;  /* 0x000000fffffff290 */ /* 0x000fe4000fffe0ff */
[----:B------:R-:W-:Y:S02]  /*3b40*/  @P3 MOV R13, R20 ;  /* 0x00000014000d3202 */ /* 0x000fe40000000f00 */
[----:B------:R-:W-:Y:S01]  /*3b50*/  @P3 LOP3.LUT R8, R21, 0xffff, RZ, 0xc0, !PT ;  /* 0x0000ffff15083812 */ /* 0x000fe200078ec0ff */
[----:B---3--:R-:W-:Y:S06]  /*3b60*/  @!P0 BRA `(.L_x_68) ;  /* 0x0000000000a48947 */ /* 0x008fec0003800000 */
[----:B------:R-:W-:Y:S01]  /*3b70*/  IMAD.HI.U32 R31, R24, R7, RZ ;  /* 0x00000007181f7227 */ /* 0x000fe200078e00ff */
[----:B------:R-:W-:Y:S02]  /*3b80*/  ISETP.NE.AND P0, PT, R6, 0x1, PT ;  /* 0x000000010600780c */ /* 0x000fe40003f05270 */
[----:B------:R-:W-:Y:S01]  /*3b90*/  ISETP.NE.AND P2, PT, R72, 0x1, PT ;  /* 0x000000014800780c */ /* 0x000fe20003f45270 */
[----:B----4-:R-:W-:Y:S01]  /*3ba0*/  IMAD.HI.U32 R34, R19, R16, RZ ;  /* 0x0000001013227227 */ /* 0x010fe200078e00ff */
[----:B------:R-:W-:Y:S02]  /*3bb0*/  SHF.R.U32.HI R31, RZ, R18, R31 ;  /* 0x00000012ff1f7219 */ /* 0x000fe4000001161f */
[----:B------:R-:W-:Y:S01]  /*3bc0*/  ISETP.NE.AND P5, PT, R2, 0x1, PT ;  /* 0x000000010200780c */ /* 0x000fe20003fa5270 */
[----:B------:R-:W-:Y:S01]  /*3bd0*/  IMAD.HI.U32 R36, R13, R16, RZ ;  /* 0x000000100d247227 */ /* 0x000fe200078e00ff */
[----:B------:R-:W-:Y:S02]  /*3be0*/  SHF.R.U32.HI R34, RZ, R17, R34 ;  /* 0x00000011ff227219 */ /* 0x000fe40000011622 */
[----:B------:R-:W-:Y:S01]  /*3bf0*/  SEL R3, R24, R31, !P0 ;  /* 0x0000001f18037207 */ /* 0x000fe20004000000 */
[C---:B------:R-:W-:Y:S01]  /*3c00*/  IMAD.HI.U32 R31, R8.reuse, R7, RZ ;  /* 0x00000007081f7227 */ /* 0x040fe200078e00ff */
[----:B------:R-:W-:Y:S02]  /*3c10*/  SEL R11, R19, R34, !P5 ;  /* 0x00000022130b7207 */ /* 0x000fe40006800000 */
[----:B------:R-:W-:Y:S01]  /*3c20*/  SHF.R.U32.HI R36, RZ, R17, R36 ;  /* 0x00000011ff247219 */ /* 0x000fe20000011624 */
[----:B------:R-:W-:Y:S01]  /*3c30*/  IMAD.HI.U32 R38, R3, R4, RZ ;  /* 0x0000000403267227 */ /* 0x000fe200078e00ff */
[----:B------:R-:W-:Y:S03]  /*3c40*/  SHF.R.U32.HI R31, RZ, R18, R31 ;  /* 0x00000012ff1f7219 */ /* 0x000fe6000001161f */
[----:B------:R-:W-:Y:S01]  /*3c50*/  IMAD.HI.U32 R34, R11, R4, RZ ;  /* 0x000000040b227227 */ /* 0x000fe200078e00ff */
[----:B------:R-:W-:Y:S02]  /*3c60*/  @P2 SHF.R.U32.HI R3, RZ, R5, R38 ;  /* 0x00000005ff032219 */ /* 0x000fe40000011626 */
[----:B------:R-:W-:Y:S02]  /*3c70*/  SEL R9, R8, R31, !P0 ;  /* 0x0000001f08097207 */ /* 0x000fe40004000000 */
[----:B------:R-:W-:Y:S01]  /*3c80*/  @P2 SHF.R.U32.HI R11, RZ, R5, R34 ;  /* 0x00000005ff0b2219 */ /* 0x000fe20000011622 */
[C---:B------:R-:W-:Y:S01]  /*3c90*/  IMAD R10, R72.reuse, R3, RZ ;  /* 0x00000003480a7224 */ /* 0x040fe200078e02ff */
[----:B------:R-:W-:Y:S01]  /*3ca0*/  SEL R3, R13, R36, !P5 ;  /* 0x000000240d037207 */ /* 0x000fe20006800000 */
[C---:B------:R-:W-:Y:S03]  /*3cb0*/  IMAD.HI.U32 R14, R9.reuse, R4, RZ ;  /* 0x00000004090e7227 */ /* 0x040fe600078e00ff */
[----:B------:R-:W-:Y:S01]  /*3cc0*/  ISETP.GE.AND P0, PT, R9, R10, PT ;  /* 0x0000000a0900720c */ /* 0x000fe20003f06270 */
[C---:B------:R-:W-:Y:S01]  /*3cd0*/  IMAD R12, R72.reuse, R11, RZ ;  /* 0x0000000b480c7224 */ /* 0x040fe200078e02ff */
[-C--:B------:R-:W-:Y:S04]  /*3ce0*/  SHF.R.U32.HI R14, RZ, R5.reuse, R14 ;  /* 0x00000005ff0e7219 */ /* 0x080fe8000001160e */
[----:B------:R-:W-:Y:S02]  /*3cf0*/  ISETP.GE.OR P0, PT, R3, R12, P0 ;  /* 0x0000000c0300720c */ /* 0x000fe40000706670 */
[----:B------:R-:W-:Y:S05]  /*3d00*/  SEL R15, R9, R14, !P2 ;  /* 0x0000000e090f7207 */ /* 0x000fea0005000000 */
[----:B------:R-:W-:Y:S04]  /*3d10*/  IMAD.MOV R14, RZ, RZ, -R15 ;  /* 0x000000ffff0e7224 */ /* 0x000fe800078e0a0f */
[----:B------:R-:W-:Y:S02]  /*3d20*/  IMAD R14, R72, R14, R9 ;  /* 0x0000000e480e7224 */ /* 0x000fe400078e0209 */
[C---:B------:R-:W-:Y:S05]  /*3d30*/  @!P0 IMAD.HI.U32 R10, R3.reuse, R4, RZ ;  /* 0x00000004030a8227 */ /* 0x040fea00078e00ff */
[----:B------:R-:W-:Y:S04]  /*3d40*/  @!P0 SHF.R.U32.HI R10, RZ, R5, R10 ;  /* 0x00000005ff0a8219 */ /* 0x000fe8000001160a */
[----:B------:R-:W-:Y:S01]  /*3d50*/  @!P0 SEL R0, R3, R10, !P2 ;  /* 0x0000000a03008207 */ /* 0x000fe20005000000 */
[----:B------:R-:W-:Y:S03]  /*3d60*/  IMAD.MOV R10, RZ, RZ, -R3 ;  /* 0x000000ffff0a7224 */ /* 0x000fe600078e0a03 */
[----:B------:R-:W-:Y:S01]  /*3d70*/  @!P0 IADD3 R15, PT, PT, R15, -R0, RZ ;  /* 0x800000000f0f8210 */ /* 0x000fe20007ffe0ff */
[----:B------:R-:W-:Y:S01]  /*3d80*/  @!P0 IMAD R0, R11, R14, R0 ;  /* 0x0000000e0b008224 */ /* 0x000fe200078e0200 */
[----:B------:R-:W-:Y:S01]  /*3d90*/  IADD3 R11, PT, PT, -R9, RZ, RZ ;  /* 0x000000ff090b7210 */ /* 0x000fe20007ffe1ff */
[----:B------:R-:W-:Y:S02]  /*3da0*/  IMAD R13, R2, R10, R13 ;  /* 0x0000000a020d7224 */ /* 0x000fe400078e020d */
[----:B------:R-:W-:Y:S02]  /*3db0*/  @!P0 IMAD R9, R15, R72, R3 ;  /* 0x000000480f098224 */ /* 0x000fe400078e0203 */
[----:B------:R-:W-:Y:S02]  /*3dc0*/  @!P0 IMAD.MOV.U32 R3, RZ, RZ, R0 ;  /* 0x000000ffff038224 */ /* 0x000fe400078e0000 */
[----:B------:R-:W-:Y:S02]  /*3dd0*/  IMAD R8, R6, R11, R8 ;  /* 0x0000000b06087224 */ /* 0x000fe400078e0208 */
[----:B------:R-:W-:Y:S02]  /*3de0*/  IMAD R13, R3, R2, R13 ;  /* 0x00000002030d7224 */ /* 0x000fe400078e020d */
[----:B------:R-:W-:Y:S02]  /*3df0*/  IMAD R8, R9, R6, R8 ;  /* 0x0000000609087224 */ /* 0x000fe400078e0208 */
.L_x_68:
[----:B------:R-:W-:Y:S05]  /*3e00*/  BRA.U UP1, `(.L_x_69) ;  /* 0x0000000101107547 */ /* 0x000fea000b800000 */
[----:B------:R-:W-:Y:S04]  /*3e10*/  MOV R0, UR13 ;  /* 0x0000000d00007c02 */ /* 0x000fe80008000f00 */
[----:B------:R-:W-:Y:S04]  /*3e20*/  SHF.L.U32 R3, R0, 0x1f, RZ ;  /* 0x0000001f00037819 */ /* 0x000fe800000006ff */
[----:B------:R-:W1:Y:S02]  /*3e30*/  SYNCS.PHASECHK.TRANS64.TRYWAIT P0, [UR6+0x48], R3 ;  /* 0x00004803ff0075a7 */ /* 0x000e640008001106 */
[----:B-1----:R-:W-:Y:S05]  /*3e40*/  @!P0 BRA `(.L_x_70) ;  /* 0x0000003000288947 */ /* 0x002fea0003800000 */
.L_x_69:
[----:B------:R-:W-:Y:S05]  /*3e50*/  BRA.U !UP3, `(.L_x_71) ;  /* 0x000000010b347547 */ /* 0x000fea000b800000 */
[----:B------:R-:W-:Y:S01]  /*3e60*/  UPLOP3.LUT UP0, UPT, UPT, UPT, UP2, 0x80, 0x8 ;  /* 0x000000000008789c */ /* 0x000fe20003f0f020 */
[----:B-1----:R-:W-:Y:S02]  /*3e70*/  HFMA2 R0, -RZ, RZ, 0, 5.9604644775390625e-08 ;  /* 0x00000001ff007431 */ /* 0x002fe400000001ff */
[----:B------:R-:W-:Y:S03]  /*3e80*/  IMAD.MOV.U32 R164, RZ, RZ, 0x1 ;  /* 0x00000001ffa47424 */ /* 0x000fe600078e00ff */
[----:B------:R-:W-:Y:S05]  /*3e90*/  PLOP3.LUT P0, PT, PT, PT, UP0, 0x80, 0x8 ;  /* 0x000000000008781c */ /* 0x000fea0003f0f008 */
[----:B------:R-:W1:Y:S01]  /*3ea0*/  @UP0 LDCU.64 UR8, c[0x0][0x888] ;  /* 0x00011100ff0807ac */ /* 0x000e620008000a00 */
[----:B------:R-:W-:Y:S07]  /*3eb0*/  @UP0 UIMAD UR7, UR36, UR4, URZ ;  /* 0x00000004240702a4 */ /* 0x000fee000f8e02ff */
[----:B------:R-:W-:Y:S01]  /*3ec0*/  @!P0 PRMT R164, R0, 0x7610, R164 ;  /* 0x0000761000a48816 */ /* 0x000fe200000000a4 */
[----:B-1----:R-:W-:Y:S03]  /*3ed0*/  @UP0 UIMAD.WIDE UR8, UR7, 0x4, UR8 ;  /* 0x00000004070808a5 */ /* 0x002fe6000f8e0208 */
[----:B------:R-:W1:Y:S03]  /*3ee0*/  @!UP0 LDCU UR7, c[0x0][0x880] ;  /* 0x00011000ff0787ac */ /* 0x000e660008000800 */
[----:B------:R-:W-:Y:S01]  /*3ef0*/  IMAD.U32 R10, RZ, RZ, UR8 ;  /* 0x00000008ff0a7e24 */ /* 0x000fe2000f8e00ff */
[----:B------:R-:W-:Y:S05]  /*3f00*/  MOV R11, UR9 ;  /* 0x00000009000b7c02 */ /* 0x000fea0008000f00 */
[----:B-----5:R3:W5:Y:S02]  /*3f10*/  @P0 LDG.E R81, desc[UR40][R10.64] ;  /* 0x000000280a510981 */ /* 0x020764000c1e1900 */
[----:B-1-3--:R-:W-:Y:S07]  /*3f20*/  @!P0 IMAD.U32 R81, RZ, RZ, UR7 ;  /* 0x00000007ff518e24 */ /* 0x00afee000f8e00ff */
.L_x_71:
[----:B-----5:R-:W-:Y:S01]  /*3f30*/  @!P4 FSETP.EQ.AND P5, PT, R81, RZ, PT ;  /* 0x000000ff5100c20b */ /* 0x020fe20003fa2000 */
[----:B------:R-:W-:Y:S01]  /*3f40*/  @!UPT UIADD3 URZ, UPT, UPT, URZ, URZ, URZ ;  /* 0x000000fffffff290 */ /* 0x000fe2000fffe0ff */
[----:B------:R-:W-:Y:S11]  /*3f50*/  @!P4 BRA `(.L_x_72) ;  /* 0x000000000014c947 */ /* 0x000ff60003800000 */
[----:B------:R-:W-:Y:S02]  /*3f60*/  LOP3.LUT P0, RZ, R164, 0xff, RZ, 0xc0, !PT ;  /* 0x000000ffa4ff7812 */ /* 0x000fe4000780c0ff */
[----:B------:R-:W-:Y:S04]  /*3f70*/  PLOP3.LUT P5, PT, PT, PT, UP0, 0x80, 0x8 ;  /* 0x000000000008781c */ /* 0x000fe80003faf008 */
[----:B------:R-:W-:Y:S07]  /*3f80*/  PLOP3.LUT P5, PT, P5, PT, PT, 0x8, 0x80 ;  /* 0x000000000080781c */ /* 0x000fee0002fae170 */
[----:B------:R-:W-:Y:S11]  /*3f90*/  @P0 FSETP.EQ.AND P5, PT, R81, RZ, PT ;  /* 0x000000ff5100020b */ /* 0x000ff60003fa2000 */
[----:B------:R-:W-:Y:S02]  /*3fa0*/  @!UPT UIADD3 URZ, UPT, UPT, URZ, URZ, URZ ;  /* 0x000000fffffff290 */ /* 0x000fe4000fffe0ff */
.L_x_72:
[----:B------:R-:W3:Y:S01]  /*3fb0*/  SYNCS.PHASECHK.TRANS64.TRYWAIT P4, [UR6+0x38], R26 ;  /* 0x0000381aff0075a7 */ /* 0x000ee20008081106 */
[----:B------:R-:W-:Y:S01]  /*3fc0*/  @P3 SHF.R.U32.HI R27, RZ, 0x10, R21 ;  /* 0x00000010ff1b3819 */ /* 0x000fe20000011615 */
[----:B------:R-:W-:Y:S01]  /*3fd0*/  VIADD R29, R29, 0x1 ;  /* 0x000000011d1d7836 */ /* 0x000fe20000000000 */
[----:B------:R-:W5:Y:S08]  /*3fe0*/  LDC.64 R14, c[0x0][0xb10] ;  /* 0x0002c400ff0e7b82 */ /* 0x000f700000000a00 */
[----:B------:R-:W2:Y:S08]  /*3ff0*/  LDC.64 R10, c[0x0][0xb18] ;  /* 0x0002c600ff0a7b82 */ /* 0x000eb00000000a00 */
[----:B-1----:R-:W1:Y:S08]  /*4000*/  @!P1 LDC R0, c[0x0][0xb20] ;  /* 0x0002c800ff009b82 */ /* 0x002e700000000800 */
[----:B------:R-:W4:Y:S01]  /*4010*/  @!P1 LDC R3, c[0x0][0xb0c] ;  /* 0x0002c300ff039b82 */ /* 0x000f220000000800 */
[----:B-----5:R-:W-:Y:S05]  /*4020*/  @!P1 IMAD.HI.U32 R14, R13, R14, RZ ;  /* 0x0000000e0d0e9227 */ /* 0x020fea00078e00ff */
[----:B------:R-:W-:Y:S01]  /*4030*/  @!P1 SHF.R.U32.HI R14, RZ, R15, R14 ;  /* 0x0000000fff0e9219 */ /* 0x000fe2000001160e */
[----:B--2---:R-:W-:Y:S01]  /*4040*/  @!P1 IMAD.HI.U32 R11, R8, R11, RZ ;  /* 0x0000000b080b9227 */ /* 0x004fe200078e00ff */
[----:B------:R-:W-:Y:S04]  /*4050*/  @!P1 ISETP.NE.AND P0, PT, R10, 0x1, PT ;  /* 0x000000010a00980c */ /* 0x000fe80003f05270 */
[----:B-1----:R-:W-:Y:S02]  /*4060*/  @!P1 SHF.R.U32.HI R9, RZ, R0, R11 ;  /* 0x00000000ff099219 */ /* 0x002fe4000001160b */
[----:B----4-:R-:W-:Y:S02]  /*4070*/  @!P1 ISETP.NE.AND P2, PT, R3, 0x1, PT ;  /* 0x000000010300980c */ /* 0x010fe40003f45270 */
[----:B------:R-:W-:Y:S02]  /*4080*/  @!P1 SEL R9, R8, R9, !P0 ;  /* 0x0000000908099207 */ /* 0x000fe40004000000 */
[----:B------:R-:W-:Y:S02]  /*4090*/  ELECT P0, URZ, PT ;  /* 0x0000000000ff782f */ /* 0x000fe40003800000 */
[----:B------:R-:W-:Y:S05]  /*40a0*/  @!P1 SEL R14, R13, R14, !P2 ;  /* 0x0000000e0d0e9207 */ /* 0x000fea0005000000 */
[----:B------:R-:W-:Y:S02]  /*40b0*/  @!P1 IMAD.IADD R0, R9, 0x1, -R14 ;  /* 0x0000000109009824 */ /* 0x000fe400078e0a0e */
[----:B------:R-:W-:Y:S02]  /*40c0*/  @!P1 IMAD.IADD R9, R14, 0x1, -R9 ;  /* 0x000000010e099824 */ /* 0x000fe400078e0a09 */
[----:B------:R-:W-:Y:S02]  /*40d0*/  @!P1 IMAD R13, R0, R3, R13 ;  /* 0x00000003000d9224 */ /* 0x000fe400078e020d */
[----:B------:R-:W-:Y:S01]  /*40e0*/  @!P1 IMAD R8, R9, R10, R8 ;  /* 0x0000000a09089224 */ /* 0x000fe200078e0208 */
[----:B---3--:R-:W-:Y:S06]  /*40f0*/  @!P4 BRA `(.L_x_73) ;  /* 0x0000002c0094c947 */ /* 0x008fec0003800000 */
.L_x_122:
[----:B------:R-:W-:Y:S01]  /*4100*/  PLOP3.LUT P5, PT, P5, P0, PT, 0xf2, 0x2f ;  /* 0x00000000002f781c */ /* 0x000fe20002fa1e72 */
[----:B------:R-:W-:Y:S01]  /*4110*/  UMOV UR14, 0x0 ;  /* 0x00000000000e7882 */ /* 0x000fe20000000000 */
[----:B------:R-:W-:Y:S01]  /*4120*/  LOP3.LUT R30, R30, 0x1, RZ, 0x3c, !PT ;  /* 0x000000011e1e7812 */ /* 0x000fe200078e3cff */
[----:B------:R-:W-:Y:S01]  /*4130*/  UMOV UR15, 0x10000000 ;  /* 0x10000000000f7882 */ /* 0x000fe20000000000 */
[----:B------:R-:W-:Y:S01]  /*4140*/  UMOV UR12, UR36 ;  /* 0x00000024000c7c82 */ /* 0x000fe20008000000 */
[----:B------:R-:W-:Y:S08]  /*4150*/  @P3 R2UR UR36, R27 ;  /* 0x000000001b2432ca */ /* 0x000ff000000e0000 */
[----:B-1----:R-:W-:Y:S01]  /*4160*/  @!P5 IADD3 R3, P0, PT, R32, 0x580, RZ ;  /* 0x000005802003d810 */ /* 0x002fe20007f1e0ff */
[----:B------:R-:W-:Y:S01]  /*4170*/  @!P5 IMAD.SHL.U32 R155, R155, 0x40, RZ ;  /* 0x000000409b9bd824 */ /* 0x000fe200078e00ff */
[----:B------:R-:W-:Y:S01]  /*4180*/  VOTEU.ALL UP1, P5 ;  /* 0x0000000000ff7886 */ /* 0x000fe20002820000 */
[----:B------:R-:W-:Y:S01]  /*4190*/  @!P5 IMAD.SHL.U32 R165, R165, 0x80, RZ ;  /* 0x00000080a5a5d824 */ /* 0x000fe200078e00ff */
[----:B------:R-:W-:Y:S01]  /*41a0*/  @!P5 R2UR UR8, R3 ;  /* 0x000000000308d2ca */ /* 0x000fe200000e0000 */
[----:B------:R-:W-:Y:S01]  /*41b0*/  @!P5 IMAD.X R0, RZ, RZ, R33, P0 ;  /* 0x000000ffff00d224 */ /* 0x000fe200000e0621 */
[----:B------:R-:W-:Y:S01]  /*41c0*/  @!P5 R2UR UR10, R155 ;  /* 0x000000009b0ad2ca */ /* 0x000fe200000e0000 */
[----:B------:R-:W-:Y:S01]  /*41d0*/  @!UP1 UIADD3 UR9, UPT, UPT, UR6, 0x30, URZ ;  /* 0x0000003006099890 */ /* 0x000fe2000fffe0ff */
[----:B------:R-:W-:Y:S01]  /*41e0*/  @!P5 R2UR UR11, R165 ;  /* 0x00000000a50bd2ca */ /* 0x000fe200000e0000 */
[----:B------:R-:W-:Y:S01]  /*41f0*/  IMAD.IADD R155, R8, 0x1, R143 ;  /* 0x00000001089b7824 */ /* 0x000fe200078e028f */
[----:B------:R-:W-:Y:S01]  /*4200*/  @!P5 R2UR UR7, R0 ;  /* 0x000000000007d2ca */ /* 0x000fe200000e0000 */
[----:B------:R-:W-:Y:S01]  /*4210*/  IMAD.IADD R165, R13, 0x1, R154 ;  /* 0x000000010da57824 */ /* 0x000fe200078e029a */
[C---:B------:R-:W-:Y:S04]  /*4220*/  ISETP.NE.AND P0, PT, R29.reuse, 0x2, PT ;  /* 0x000000021d00780c */ /* 0x040fe80003f05270 */
[----:B------:R-:W-:Y:S01]  /*4230*/  SEL R3, RZ, 0x1, P0 ;  /* 0x00000001ff037807 */ /* 0x000fe20000000000 */
[----:B------:R-:W-:Y:S01]  /*4240*/  IMAD.U32 R10, RZ, RZ, UR8 ;  /* 0x00000008ff0a7e24 */ /* 0x000fe2000f8e00ff */
[----:B------:R-:W-:Y:S01]  /*4250*/  @!UP1 UIADD3 UR8, UPT, UPT, UR6, 0x200, URZ ;  /* 0x0000020006089890 */ /* 0x000fe2000fffe0ff */
[----:B------:R-:W-:Y:S01]  /*4260*/  SEL R29, R29, RZ, P0 ;  /* 0x000000ff1d1d7207 */ /* 0x000fe20000000000 */
[----:B------:R-:W-:Y:S01]  /*4270*/  VOTEU.ALL UP1, P5 ;  /* 0x0000000000ff7886 */ /* 0x000fe20002820000 */
[----:B------:R-:W-:Y:S02]  /*4280*/  LOP3.LUT R28, R28, R3, RZ, 0x3c, !PT ;  /* 0x000000031c1c7212 */ /* 0x000fe400078e3cff */
[----:B------:R-:W-:Y:S01]  /*4290*/  IMAD.U32 R11, RZ, RZ, UR7 ;  /* 0x00000007ff0b7e24 */ /* 0x000fe2000f8e00ff */
[----:B------:R-:W-:Y:S04]  /*42a0*/  @!P5 R2UR UR16, R10 ;  /* 0x000000000a10d2ca */ /* 0x000fe800000e0000 */
[----:B------:R-:W-:Y:S11]  /*42b0*/  @!P5 R2UR UR17, R11 ;  /* 0x000000000b11d2ca */ /* 0x000ff600000e0000 */
[----:B------:R-:W-:Y:S02]  /*42c0*/  @!UPT UIADD3 URZ, UPT, UPT, URZ, URZ, URZ ;  /* 0x000000fffffff290 */ /* 0x000fe4000fffe0ff */
[----:B------:R3:W-:Y:S01]  /*42d0*/  @!UP1 UTMALDG.3D [UR8], [UR16], desc[UR14] ;  /* 0x00000e08100095b4 */ /* 0x0007e20008011000 */
[----:B------:R3:W-:Y:S01]  /*42e0*/  @!P5 SYNCS.ARRIVE.TRANS64.RED.A0TR RZ, [UR6+0x30], R25 ;  /* 0x00003019ffffd9a7 */ /* 0x0007e20008300406 */
[----:B------:R-:W-:Y:S01]  /*42f0*/  UPLOP3.LUT UP1, UPT, UPT, UPT, UPT, 0x80, 0x8 ;  /* 0x000000000008789c */ /* 0x000fe20003f2f070 */
[----:B------:R-:W-:Y:S01]  /*4300*/  SYNCS.ARRIVE.TRANS64.RED.A1T0 RZ, [UR37], RZ ;  /* 0x000000ffffff79a7 */ /* 0x000fe20008100425 */
[----:B------:R-:W-:Y:S09]  /*4310*/  @P3 BRA `(.L_x_74) ;  /* 0xfffffff400b43947 */ /* 0x000ff2000383ffff */
[----:B------:R-:W-:Y:S07]  /*4320*/  MOV R0, UR6 ;  /* 0x0000000600007c02 */ /* 0x000fee0008000f00 */
.L_x_75:
[----:B-1----:R-:W-:-:S04]  /*4330*/  SHF.L.U32 R3, R30, 0x1f, RZ ;  /* 0x0000001f1e037819 */ /* 0x002fc800000006ff */
[----:B------:R1:W2:Y:S03]  /*4340*/  SYNCS.PHASECHK.TRANS64.TRYWAIT P0, [R0+URZ+0x38], R3 ;  /* 0x00003803000075a7 */ /* 0x0002a600080011ff */
[----:B--2---:R-:W-:Y:S05]  /*4350*/  @!P0 NANOSLEEP.SYNCS 0x989680 ;  /* 0x009896800000895d */ /* 0x004fea0003900000 */
[----:B------:R-:W2:Y:S02]  /*4360*/  @!P0 SYNCS.PHASECHK.TRANS64 P0, [R0+URZ+0x38], R3 ;  /* 0x00003803000085a7 */ /* 0x000ea400080010ff */
[----:B--23--:R-:W-:Y:S05]  /*4370*/  @P0 EXIT ;  /* 0x000000000000094d */ /* 0x00cfea0003800000 */
[----:B------:R-:W-:Y:S05]  /*4380*/  BRA `(.L_x_75) ;  /* 0xfffffffc00e87947 */ /* 0x000fea000383ffff */
.L_x_66:
[----:B------:R-:W-:-:S06]  /*4390*/  UISETP.GE.AND UP1, UPT, UR8, 0x4, UPT ;  /* 0x000000040800788c */ /* 0x000fcc000bf26270 */
[----:B------:R-:W-:-:S13]  /*43a0*/  PLOP3.LUT P0, PT, PT, PT, UP1, 0x80, 0x8 ;  /* 0x000000000008781c */ /* 0x000fda0003f0f018 */
[----:B------:R-:W-:Y:S05]  /*43b0*/  @!P0 EXIT ;  /* 0x000000000000894d */ /* 0x000fea0003800000 */
[----:B------:R-:W-:Y:S01]  /*43c0*/  BAR.SYNC.DEFER_BLOCKING 0x6, 0xa0 ;  /* 0x0182800000007b1d */ /* 0x000fe20000010000 */
[C---:B------:R-:W-:Y:S02]  /*43d0*/  IMAD.SHL.U32 R3, R166.reuse, 0x40, RZ ;  /* 0x00000040a6037824 */ /* 0x040fe400078e00ff */
[----:B------:R-:W-:Y:S02]  /*43e0*/  HFMA2 R76, -RZ, RZ, 0, 0 ;  /* 0x00000000ff4c7431 */ /* 0x000fe400000001ff */
[C---:B------:R-:W-:Y:S01]  /*43f0*/  IMAD.SHL.U32 R168, R166.reuse, 0x8, RZ ;  /* 0x00000008a6a87824 */ /* 0x040fe200078e00ff */
[----:B------:R-:W-:Y:S01]  /*4400*/  CS2R R174, SRZ ;  /* 0x0000000000ae7805 */ /* 0x000fe2000001ff00 */
[----:B------:R-:W-:Y:S01]  /*4410*/  IMAD.U32 R79, R166, 0x10000, RZ ;  /* 0x00010000a64f7824 */ /* 0x000fe200078e00ff */
[----:B------:R-:W-:Y:S01]  /*4420*/  UMOV UR43, 0x400 ;  /* 0x00000400002b7882 */ /* 0x000fe20000000000 */
[----:B------:R-:W-:Y:S01]  /*4430*/  LOP3.LUT R5, R3, 0x180, RZ, 0xc0, !PT ;  /* 0x0000018003057812 */ /* 0x000fe200078ec0ff */
[----:B------:R-:W-:Y:S01]  /*4440*/  ULEA UR43, UR37, UR43, 0x18 ;  /* 0x0000002b252b7291 */ /* 0x000fe2000f8ec0ff */
[----:B------:R-:W1:Y:S01]  /*4450*/  LDC R167, c[0x0][0x370] ;  /* 0x0000dc00ffa77b82 */ /* 0x000e620000000800 */
[----:B------:R-:W-:Y:S01]  /*4460*/  LOP3.LUT R79, R79, 0x600000, RZ, 0xc0, !PT ;  /* 0x006000004f4f7812 */ /* 0x000fe200078ec0ff */
[----:B------:R-:W-:Y:S01]  /*4470*/  IMAD.MOV.U32 R181, RZ, RZ, RZ ;  /* 0x000000ffffb57224 */ /* 0x000fe200078e00ff */
[----:B------:R-:W-:Y:S01]  /*4480*/  LOP3.LUT R168, R5, 0x30, R168, 0xf8, !PT ;  /* 0x0000003005a87812 */ /* 0x000fe200078ef8a8 */
[----:B------:R-:W-:Y:S01]  /*4490*/  UIADD3 UR4, UPT, UPT, UR43, 0x2200, URZ ;  /* 0x000022002b047890 */ /* 0x000fe2000fffe0ff */
[----:B------:R-:W-:Y:S01]  /*44a0*/  IMAD.MOV.U32 R173, RZ, RZ, RZ ;  /* 0x000000ffffad7224 */ /* 0x000fe200078e00ff */
[----:B------:R-:W2:Y:S01]  /*44b0*/  LDCU.64 UR46, c[0x0][0x348] ;  /* 0x00006900ff2e77ac */ /* 0x000ea20008000a00 */
[----:B------:R-:W-:Y:S01]  /*44c0*/  LOP3.LUT R168, R168, 0x1e40, R3, 0xf8, !PT ;  /* 0x00001e40a8a87812 */ /* 0x000fe200078ef803 */
[----:B------:R-:W4:Y:S01]  /*44d0*/  LDC R74, c[0x0][0xb0c] ;  /* 0x0002c300ff4a7b82 */ /* 0x000f220000000800 */
[----:B------:R-:W-:Y:S01]  /*44e0*/  IMAD.SHL.U32 R3, R166, 0x10, RZ ;  /* 0x00000010a6037824 */ /* 0x000fe200078e00ff */
[----:B------:R-:W-:Y:S01]  /*44f0*/  MOV R179, UR4 ;  /* 0x0000000400b37c02 */ /* 0x000fe20008000f00 */
[----:B------:R-:W1:Y:S03]  /*4500*/  LDCU.64 UR38, c[0x0][0x888] ;  /* 0x00011100ff2677ac */ /* 0x000e660008000a00 */
[C---:B------:R-:W-:Y:S01]  /*4510*/  LOP3.LUT R5, R3.reuse, 0x20, RZ, 0xc0, !PT ;  /* 0x0000002003057812 */ /* 0x040fe200078ec0ff */
[----:B------:R-:W3:Y:S01]  /*4520*/  LDS R0, [UR43+0x100] ;  /* 0x0001002bff007984 */ /* 0x000ee20008000800 */
[----:B------:R-:W1:Y:S01]  /*4530*/  LDC R170, c[0x0][0xb20] ;  /* 0x0002c800ffaa7b82 */ /* 0x000e620000000800 */
[----:B------:R-:W-:Y:S01]  /*4540*/  LOP3.LUT R3, R3, 0x40, RZ, 0xc0, !PT ;  /* 0x0000004003037812 */ /* 0x000fe200078ec0ff */
[----:B------:R-:W-:-:S06]  /*4550*/  UIADD3 UR42, UPT, UPT, UR43, 0x200, URZ ;  /* 0x000002002b2a7890 */ /* 0x000fcc000fffe0ff */
[----:B------:R-:W1:Y:S08]  /*4560*/  LDC R73, c[0x0][0xb30] ;  /* 0x0002cc00ff497b82 */ /* 0x000e700000000800 */
[----:B------:R-:W1:Y:S08]  /*4570*/  LDC.64 R152, c[0x0][0xb10] ;  /* 0x0002c400ff987b82 */ /* 0x000e700000000a00 */
[----:B------:R-:W1:Y:S08]  /*4580*/  LDC.64 R70, c[0x0][0xb18] ;  /* 0x0002c600ff467b82 */ /* 0x000e700000000a00 */
[----:B------:R-:W1:Y:S01]  /*4590*/  LDC.64 R148, c[0x0][0x888] ;  /* 0x00022200ff947b82 */ /* 0x000e620000000a00 */
[----:B---3--:R-:W-:-:S07]  /*45a0*/  IMAD.IADD R79, R0, 0x1, R79 ;  /* 0x00000001004f7824 */ /* 0x008fce00078e024f */
[----:B------:R-:W3:Y:S01]  /*45b0*/  LDC.64 R68, c[0x0][0xb28] ;  /* 0x0002ca00ff447b82 */ /* 0x000ee20000000a00 */
[----:B------:R-:W-:-:S05]  /*45c0*/  VIADD R0, R168, UR43 ;  /* 0x0000002ba8007c36 */ /* 0x000fca0008000000 */
[--C-:B------:R-:W-:Y:S02]  /*45d0*/  IADD3 R178, PT, PT, -R5, 0x200, R0.reuse ;  /* 0x0000020005b27810 */ /* 0x100fe40007ffe100 */
[----:B------:R-:W1:Y:S01]  /*45e0*/  LDC.64 R150, c[0x0][0x890] ;  /* 0x00022400ff967b82 */ /* 0x000e620000000a00 */
[----:B------:R-:W-:Y:S02]  /*45f0*/  IADD3 R177, PT, PT, -R3, 0x200, R0 ;  /* 0x0000020003b17810 */ /* 0x000fe40007ffe100 */
[----:B------:R-:W-:-:S05]  /*4600*/  IMAD.IADD R176, R178, 0x1, -R3 ;  /* 0x00000001b2b07824 */ /* 0x000fca00078e0a03 */
[----:B------:R-:W1:Y:S08]  /*4610*/  LDC.64 R146, c[0x0][0x8b0] ;  /* 0x00022c00ff927b82 */ /* 0x000e700000000a00 */
[----:B------:R-:W1:Y:S08]  /*4620*/  LDC.64 R144, c[0x0][0x8a8] ;  /* 0x00022a00ff907b82 */ /* 0x000e700000000a00 */
[----:B--2-4-:R-:W1:Y:S02]  /*4630*/  LDC R172, c[0x0][0x374] ;  /* 0x0000dd00ffac7b82 */ /* 0x014e640000000800 */
.L_x_93:
[C---:B------:R-:W-:Y:S02]  /*4640*/  LEA R0, R181.reuse, UR43, 0x3 ;  /* 0x0000002bb5007c11 */ /* 0x040fe4000f8e18ff */
[----:B------:R-:W-:Y:S02]  /*4650*/  SHF.L.U32 R3, R174, 0x1f, RZ ;  /* 0x0000001fae037819 */ /* 0x000fe400000006ff */
[----:B------:R-:W-:Y:S02]  /*4660*/  LEA R16, R181, UR43, 0x4 ;  /* 0x0000002bb5107c11 */ /* 0x000fe4000f8e20ff */
[----:B--2---:R-:W2:Y:S02]  /*4670*/  SYNCS.PHASECHK.TRANS64.TRYWAIT P0, [R0+URZ+0x50], R3 ;  /* 0x00005003000075a7 */ /* 0x004ea400080011ff */
[----:B-12---:R-:W-:Y:S05]  /*4680*/  @!P0 BRA `(.L_x_76) ;  /* 0x0000002800488947 */ /* 0x006fea0003800000 */
.L_x_123:
[----:B------:R-:W4:Y:S01]  /*4690*/  LDC.64 R12, c[0x0][0xb10] ;  /* 0x0002c400ff0c7b82 */ /* 0x000f220000000a00 */
[----:B------:R-:W3:Y:S01]  /*46a0*/  LDS.128 R16, [R16+0xe0] ;  /* 0x0000e00010107984 */ /* 0x000ee20000000c00 */
[----:B-1----:R-:W-:Y:S01]  /*46b0*/  ISETP.NE.AND P1, PT, R73, 0x1, PT ;  /* 0x000000014900780c */ /* 0x002fe20003f25270 */
[----:B--2---:R-:W-:Y:S01]  /*46c0*/  VIADD R0, R0, 0x60 ;  /* 0x0000006000007836 */ /* 0x004fe20000000000 */
[----:B------:R-:W-:Y:S04]  /*46d0*/  ISETP.GE.AND P0, PT, R72, 0x1, PT ;  /* 0x000000014800780c */ /* 0x000fe80003f06270 */
[----:B------:R-:W1:Y:S01]  /*46e0*/  LDC.64 R10, c[0x0][0xb18] ;  /* 0x0002c600ff0a7b82 */ /* 0x000e620000000a00 */
[----:B------:R-:W-:Y:S01]  /*46f0*/  PRMT R0, RZ, 0x654, R0 ;  /* 0x00000654ff007816 */ /* 0x000fe20000000000 */
[----:B------:R-:W-:Y:S01]  /*4700*/  @!PT LDS RZ, [RZ] ;  /* 0x00000000fffff984 */ /* 0x000fe20000000800 */
[----:B------:R-:W-:Y:S01]  /*4710*/  @!PT LDS RZ, [RZ] ;  /* 0x00000000fffff984 */ /* 0x000fe20000000800 */
[----:B------:R-:W-:Y:S01]  /*4720*/  @!PT LDS RZ, [RZ] ;  /* 0x00000000fffff984 */ /* 0x000fe20000000800 */
[----:B------:R-:W-:Y:S01]  /*4730*/  @!PT LDS RZ, [RZ] ;  /* 0x00000000fffff984 */ /* 0x000fe20000000800 */
[----:B------:R2:W-:Y:S06]  /*4740*/  MEMBAR.ALL.CTA ;  /* 0x0000000000007992 */ /* 0x0005ec0000008000 */
[----:B--2---:R-:W2:Y:S01]  /*4750*/  FENCE.VIEW.ASYNC.S ;  /* 0x00000000000073c6 */ /* 0x004ea20000000000 */
[----:B------:R-:W1:Y:S08]  /*4760*/  @!P1 LDC R14, c[0x0][0xb20] ;  /* 0x0002c800ff0e9b82 */ /* 0x000e700000000800 */
[----:B------:R-:W1:Y:S01]  /*4770*/  @!P1 LDC R9, c[0x0][0xb0c] ;  /* 0x0002c300ff099b82 */ /* 0x000e620000000800 */
[----:B--2---:R2:W-:Y:S01]  /*4780*/  SYNCS.ARRIVE.TRANS64.RED.A1T0 RZ, [R0+URZ], RZ ;  /* 0x000000ff00ff79a7 */ /* 0x0045e200081004ff */
[----:B---3--:R-:W-:Y:S04]  /*4790*/  LOP3.LUT P4, RZ, R18, 0x1, RZ, 0xc0, !PT ;  /* 0x0000000112ff7812 */ /* 0x008fe8000788c0ff */
[----:B------:R-:W-:Y:S09]  /*47a0*/  P2R R180, PR, RZ, 0x10 ;  /* 0x00000010ffb47803 */ /* 0x000ff20000000000 */
[----:B------:R-:W-:Y:S02]  /*47b0*/  @P4 MOV R77, R16 ;  /* 0x00000010004d4202 */ /* 0x000fe40000000f00 */
[----:B------:R-:W-:Y:S01]  /*47c0*/  @P4 LOP3.LUT R75, R17, 0xffff, RZ, 0xc0, !PT ;  /* 0x0000ffff114b4812 */ /* 0x000fe200078ec0ff */
[----:B--2-4-:R-:W-:Y:S06]  /*47d0*/  @!P0 BRA `(.L_x_77) ;  /* 0x0000000000a48947 */ /* 0x014fec0003800000 */
[----:B------:R-:W-:Y:S01]  /*47e0*/  IMAD.HI.U32 R21, R172, R71, RZ ;  /* 0x00000047ac157227 */ /* 0x000fe200078e00ff */
[----:B------:R-:W-:Y:S02]  /*47f0*/  ISETP.NE.AND P0, PT, R70, 0x1, PT ;  /* 0x000000014600780c */ /* 0x000fe40003f05270 */
[----:B------:R-:W-:Y:S01]  /*4800*/  ISETP.NE.AND P2, PT, R72, 0x1, PT ;  /* 0x000000014800780c */ /* 0x000fe20003f45270 */
[----:B------:R-:W-:Y:S01]  /*4810*/  IMAD.HI.U32 R20, R167, R152, RZ ;  /* 0x00000098a7147227 */ /* 0x000fe200078e00ff */
[----:B------:R-:W-:Y:S02]  /*4820*/  SHF.R.U32.HI R21, RZ, R170, R21 ;  /* 0x000000aaff157219 */ /* 0x000fe40000011615 */
[----:B------:R-:W-:Y:S01]  /*4830*/  ISETP.NE.AND P3, PT, R74, 0x1, PT ;  /* 0x000000014a00780c */ /* 0x000fe20003f65270 */
[----:B------:R-:W-:Y:S01]  /*4840*/  IMAD.HI.U32 R24, R77, R152, RZ ;  /* 0x000000984d187227 */ /* 0x000fe200078e00ff */
[----:B------:R-:W-:Y:S02]  /*4850*/  SHF.R.U32.HI R20, RZ, R153, R20 ;  /* 0x00000099ff147219 */ /* 0x000fe40000011614 */
[----:B------:R-:W-:Y:S01]  /*4860*/  SEL R3, R172, R21, !P0 ;  /* 0x00000015ac037207 */ /* 0x000fe20004000000 */
[----:B------:R-:W-:Y:S01]  /*4870*/  IMAD.HI.U32 R21, R75, R71, RZ ;  /* 0x000000474b157227 */ /* 0x000fe200078e00ff */
[----:B------:R-:W-:Y:S02]  /*4880*/  SEL R7, R167, R20, !P3 ;  /* 0x00000014a7077207 */ /* 0x000fe40005800000 */
[----:B------:R-:W-:Y:S01]  /*4890*/  SHF.R.U32.HI R24, RZ, R153, R24 ;  /* 0x00000099ff187219 */ /* 0x000fe20000011618 */
[-C--:B------:R-:W-:Y:S04]  /*48a0*/  IMAD.HI.U32 R20, R3, R68.reuse, RZ ;  /* 0x0000004403147227 */ /* 0x080fe800078e00ff */
[----:B------:R-:W-:Y:S01]  /*48b0*/  IMAD.HI.U32 R22, R7, R68, RZ ;  /* 0x0000004407167227 */ /* 0x000fe200078e00ff */
[-C--:B------:R-:W-:Y:S02]  /*48c0*/  @P2 SHF.R.U32.HI R3, RZ, R69.reuse, R20 ;  /* 0x00000045ff032219 */ /* 0x080fe40000011614 */
[----:B------:R-:W-:Y:S02]  /*48d0*/  SHF.R.U32.HI R20, RZ, R170, R21 ;  /* 0x000000aaff147219 */ /* 0x000fe40000011615 */
[----:B------:R-:W-:Y:S01]  /*48e0*/  @P2 SHF.R.U32.HI R7, RZ, R69, R22 ;  /* 0x00000045ff072219 */ /* 0x000fe20000011616 */
[C---:B------:R-:W-:Y:S01]  /*48f0*/  IMAD R2, R72.reuse, R3, RZ ;  /* 0x0000000348027224 */ /* 0x040fe200078e02ff */
[----:B------:R-:W-:Y:S02]  /*4900*/  SEL R5, R75, R20, !P0 ;  /* 0x000000144b057207 */ /* 0x000fe40004000000 */
[----:B------:R-:W-:Y:S01]  /*4910*/  SEL R3, R77, R24, !P3 ;  /* 0x000000184d037207 */ /* 0x000fe20005800000 */
[----:B------:R-:W-:Y:S01]  /*4920*/  IMAD R4, R72, R7, RZ ;  /* 0x0000000748047224 */ /* 0x000fe200078e02ff */
[C---:B------:R-:W-:Y:S01]  /*4930*/  ISETP.GE.AND P0, PT, R5.reuse, R2, PT ;  /* 0x000000020500720c */ /* 0x040fe20003f06270 */
[----:B------:R-:W-:Y:S03]  /*4940*/  IMAD.HI.U32 R6, R5, R68, RZ ;  /* 0x0000004405067227 */ /* 0x000fe600078e00ff */
[----:B------:R-:W-:Y:S01]  /*4950*/  ISETP.GE.OR P0, PT, R3, R4, P0 ;  /* 0x000000040300720c */ /* 0x000fe20000706670 */
[----:B------:R-:W-:Y:S01]  /*4960*/  IMAD.MOV R4, RZ, RZ, -R3 ;  /* 0x000000ffff047224 */ /* 0x000fe200078e0a03 */
[-C--:B------:R-:W-:Y:S03]  /*4970*/  SHF.R.U32.HI R6, RZ, R69.reuse, R6 ;  /* 0x00000045ff067219 */ /* 0x080fe60000011606 */
[----:B------:R-:W-:Y:S01]  /*4980*/  IMAD R77, R74, R4, R77 ;  /* 0x000000044a4d7224 */ /* 0x000fe200078e024d */
[----:B------:R-:W-:Y:S05]  /*4990*/  SEL R15, R5, R6, !P2 ;  /* 0x00000006050f7207 */ /* 0x000fea0005000000 */
[----:B------:R-:W-:Y:S02]  /*49a0*/  IMAD.MOV R6, RZ, RZ, -R15 ;  /* 0x000000ffff067224 */ /* 0x000fe400078e0a0f */
[C---:B------:R-:W-:Y:S04]  /*49b0*/  @!P0 IMAD.HI.U32 R2, R3.reuse, R68, RZ ;  /* 0x0000004403028227 */ /* 0x040fe800078e00ff */
[----:B------:R-:W-:Y:S01]  /*49c0*/  IMAD R6, R72, R6, R5 ;  /* 0x0000000648067224 */ /* 0x000fe200078e0205 */
[----:B------:R-:W-:Y:S04]  /*49d0*/  @!P0 SHF.R.U32.HI R2, RZ, R69, R2 ;  /* 0x00000045ff028219 */ /* 0x000fe80000011602 */
[----:B------:R-:W-:Y:S02]  /*49e0*/  @!P0 SEL R0, R3, R2, !P2 ;  /* 0x0000000203008207 */ /* 0x000fe40005000000 */
[----:B------:R-:W-:Y:S02]  /*49f0*/  IADD3 R2, PT, PT, -R5, RZ, RZ ;  /* 0x000000ff05027210 */ /* 0x000fe40007ffe1ff */
[----:B------:R-:W-:Y:S01]  /*4a00*/  @!P0 IADD3 R8, PT, PT, R15, -R0, RZ ;  /* 0x800000000f088210 */ /* 0x000fe20007ffe0ff */
[----:B------:R-:W-:Y:S02]  /*4a10*/  @!P0 IMAD R0, R7, R6, R0 ;  /* 0x0000000607008224 */ /* 0x000fe400078e0200 */
[----:B------:R-:W-:Y:S02]  /*4a20*/  IMAD R75, R70, R2, R75 ;  /* 0x00000002464b7224 */ /* 0x000fe400078e024b */
[----:B------:R-:W-:Y:S02]  /*4a30*/  @!P0 IMAD R5, R8, R72, R3 ;  /* 0x0000004808058224 */ /* 0x000fe400078e0203 */
[----:B------:R-:W-:Y:S04]  /*4a40*/  @!P0 IMAD.MOV.U32 R3, RZ, RZ, R0 ;  /* 0x000000ffff038224 */ /* 0x000fe800078e0000 */
[----:B------:R-:W-:Y:S02]  /*4a50*/  IMAD R77, R3, R74, R77 ;  /* 0x0000004a034d7224 */ /* 0x000fe400078e024d */
[----:B------:R-:W-:Y:S07]  /*4a60*/  IMAD R75, R5, R70, R75 ;  /* 0x00000046054b7224 */ /* 0x000fee00078e024b */
.L_x_77:
[----:B------:R-:W-:Y:S01]  /*4a70*/  @!P1 IMAD.HI.U32 R0, R77, R12, RZ ;  /* 0x0000000c4d009227 */ /* 0x000fe200078e00ff */
[----:B-1----:R-:W-:Y:S01]  /*4a80*/  @!P1 ISETP.NE.AND P0, PT, R10, 0x1, PT ;  /* 0x000000010a00980c */ /* 0x002fe20003f05270 */
[----:B------:R-:W-:Y:S01]  /*4a90*/  ULOP3.LUT UP0, URZ, UR42, 0x1b0, URZ, 0xc0, !UPT ;  /* 0x000001b02aff7892 */ /* 0x000fe2000f80c0ff */
[----:B------:R-:W-:Y:S01]  /*4aa0*/  @!P1 ISETP.NE.AND P2, PT, R9, 0x1, PT ;  /* 0x000000010900980c */ /* 0x000fe20003f45270 */
[----:B------:R-:W-:Y:S01]  /*4ab0*/  @!P1 IMAD.HI.U32 R3, R75, R11, RZ ;  /* 0x0000000b4b039227 */ /* 0x000fe200078e00ff */
[----:B------:R-:W-:Y:S02]  /*4ac0*/  @!P1 SHF.R.U32.HI R0, RZ, R13, R0 ;  /* 0x0000000dff009219 */ /* 0x000fe40000011600 */
[----:B------:R-:W-:Y:S01]  /*4ad0*/  @P4 SHF.R.U32.HI R171, RZ, 0x10, R17 ;  /* 0x00000010ffab4819 */ /* 0x000fe20000011611 */
[----:B------:R-:W-:Y:S01]  /*4ae0*/  VIADD R181, R181, 0x1 ;  /* 0x00000001b5b57836 */ /* 0x000fe20000000000 */
[----:B------:R-:W-:Y:S02]  /*4af0*/  @!P1 SHF.R.U32.HI R2, RZ, R14, R3 ;  /* 0x0000000eff029219 */ /* 0x000fe40000011603 */
[----:B------:R-:W-:Y:S02]  /*4b00*/  @!P1 SEL R3, R77, R0, !P2 ;  /* 0x000000004d039207 */ /* 0x000fe40005000000 */
[----:B------:R-:W-:Y:S05]  /*4b10*/  @!P1 SEL R2, R75, R2, !P0 ;  /* 0x000000024b029207 */ /* 0x000fea0004000000 */
[----:B------:R-:W-:Y:S02]  /*4b20*/  @!P1 IMAD.IADD R0, R2, 0x1, -R3 ;  /* 0x0000000102009824 */ /* 0x000fe400078e0a03 */
[----:B------:R-:W-:Y:S02]  /*4b30*/  @!P1 IMAD.IADD R2, R3, 0x1, -R2 ;  /* 0x0000000103029824 */ /* 0x000fe400078e0a02 */
[----:B------:R-:W-:Y:S02]  /*4b40*/  @!P1 IMAD R77, R0, R9, R77 ;  /* 0x00000009004d9224 */ /* 0x000fe400078e024d */
[----:B------:R-:W-:Y:S01]  /*4b50*/  @!P1 IMAD R75, R2, R10, R75 ;  /* 0x0000000a024b9224 */ /* 0x000fe200078e024b */
[----:B------:R-:W-:Y:S06]  /*4b60*/  BRA.U !UP0, `(.L_x_78) ;  /* 0x0000000108407547 */ /* 0x000fec000b800000 */
[----:B------:R-:W1:Y:S01]  /*4b70*/  LDCU.64 UR8, c[0x4][0x80] ;  /* 0x01001000ff0877ac */ /* 0x000e620008000a00 */
[----:B------:R-:W-:Y:S01]  /*4b80*/  MOV R3, 0x0 ;  /* 0x0000000000037802 */ /* 0x000fe20000000f00 */
[----:B------:R-:W-:Y:S02]  /*4b90*/  HFMA2 R12, -RZ, RZ, 0, 5.9604644775390625e-08 ;  /* 0x00000001ff0c7431 */ /* 0x000fe400000001ff */
[----:B------:R-:W-:Y:S02]  /*4ba0*/  IMAD.MOV.U32 R8, RZ, RZ, 0x70 ;  /* 0x00000070ff087424 */ /* 0x000fe400078e00ff */
[----:B------:R-:W-:Y:S01]  /*4bb0*/  IMAD.MOV.U32 R13, RZ, RZ, RZ ;  /* 0x000000ffff0d7224 */ /* 0x000fe200078e00ff */
[----:B------:R-:W2:Y:S01]  /*4bc0*/  LDCU.64 UR6, c[0x4][0x88] ;  /* 0x01001100ff0677ac */ /* 0x000ea20008000a00 */
[----:B------:R-:W3:Y:S01]  /*4bd0*/  LDC.64 R2, c[0x4][R3] ;  /* 0x0100000003027b82 */ /* 0x000ee20000000a00 */
[----:B------:R-:W4:Y:S01]  /*4be0*/  LDCU.64 UR4, c[0x4][0x8] ;  /* 0x01000100ff0477ac */ /* 0x000f220008000a00 */
[----:B-1----:R-:W-:Y:S01]  /*4bf0*/  MOV R5, UR9 ;  /* 0x0000000900057c02 */ /* 0x002fe20008000f00 */
[----:B------:R-:W-:Y:S01]  /*4c00*/  IMAD.U32 R4, RZ, RZ, UR8 ;  /* 0x00000008ff047e24 */ /* 0x000fe2000f8e00ff */
[----:B--2---:R-:W-:Y:S01]  /*4c10*/  MOV R7, UR7 ;  /* 0x0000000700077c02 */ /* 0x004fe20008000f00 */
[----:B------:R-:W-:Y:S01]  /*4c20*/  IMAD.U32 R6, RZ, RZ, UR6 ;  /* 0x00000006ff067e24 */ /* 0x000fe2000f8e00ff */
[----:B----4-:R-:W-:Y:S01]  /*4c30*/  MOV R11, UR5 ;  /* 0x00000005000b7c02 */ /* 0x010fe20008000f00 */
[----:B------:R-:W-:Y:S02]  /*4c40*/  IMAD.U32 R10, RZ, RZ, UR4 ;  /* 0x00000004ff0a7e24 */ /* 0x000fe4000f8e00ff */
[----:B------:R-:W-:Y:S07]  /*4c50*/  LEPC R20, `(.L_x_78) ;  /* 0x000000001014794e */ /* 0x000fee0000000000 */
[----:B---3-5:R-:W-:Y:S05]  /*4c60*/  CALL.ABS.NOINC R2 ;  /* 0x0000000002007343 */ /* 0x028fea0003c00000 */
.L_x_78:
[----:B------:R-:W-:Y:S01]  /*4c70*/  LOP3.LUT P0, RZ, R179, 0x1b0, RZ, 0xc0, !PT ;  /* 0x000001b0b3ff7812 */ /* 0x000fe2000780c0ff */
[----:B------:R-:W-:Y:S11]  /*4c80*/  BSSY.RECONVERGENT B6, `(.L_x_79) ;  /* 0x0000013000067945 */ /* 0x000ff60003800200 */
[----:B------:R-:W-:Y:S01]  /*4c90*/  @!UPT UIADD3 URZ, UPT, UPT, URZ, URZ, URZ ;  /* 0x000000fffffff290 */ /* 0x000fe2000fffe0ff */
[----:B------:R-:W-:Y:S05]  /*4ca0*/  @!P0 BRA `(.L_x_80) ;  /* 0x0000000000408947 */ /* 0x000fea0003800000 */
        /* <DEDUP_REMOVED lines=16> */
.L_x_80:
[----:B------:R-:W-:Y:S05]  /*4db0*/  BSYNC.RECONVERGENT B6 ;  /* 0x0000000000067941 */ /* 0x000fea0003800200 */
.L_x_79:
[----:B------:R-:W-:Y:S01]  /*4dc0*/  ISETP.NE.U32.AND P3, PT, R150, RZ, PT ;  /* 0x000000ff9600720c */ /* 0x000fe20003f65070 */
[----:B------:R-:W-:Y:S01]  /*4dd0*/  UISETP.NE.AND UP1, UPT, UR44, URZ, UPT ;  /* 0x000000ff2c00728c */ /* 0x000fe2000bf25270 */
[----:B------:R-:W-:Y:S02]  /*4de0*/  ISETP.NE.U32.AND P4, PT, R146, RZ, PT ;  /* 0x000000ff9200720c */ /* 0x000fe40003f85070 */
[----:B------:R-:W-:Y:S02]  /*4df0*/  ISETP.NE.AND.EX P3, PT, R151, RZ, PT, P3 ;  /* 0x000000ff9700720c */ /* 0x000fe40003f65330 */
[----:B------:R-:W-:Y:S02]  /*4e00*/  PLOP3.LUT P1, PT, PT, PT, PT, 0x8, 0x80 ;  /* 0x000000000080781c */ /* 0x000fe40003f2e170 */
[----:B------:R-:W-:Y:S02]  /*4e10*/  PLOP3.LUT P0, PT, PT, PT, UP1, 0x80, 0x8 ;  /* 0x000000000008781c */ /* 0x000fe40003f0f018 */
[----:B------:R-:W-:Y:S02]  /*4e20*/  ISETP.NE.AND.EX P4, PT, R147, RZ, PT, P4 ;  /* 0x000000ff9300720c */ /* 0x000fe40003f85340 */
[----:B------:R-:W1:Y:S09]  /*4e30*/  @UP1 LDCU.64 UR4, c[0x0][0x888] ;  /* 0x00011100ff0417ac */ /* 0x000e720008000a00 */
[----:B------:R-:W-:Y:S01]  /*4e40*/  @P0 PLOP3.LUT P1, PT, P3, PT, PT, 0x80, 0x8 ;  /* 0x000000000008081c */ /* 0x000fe20001f2f070 */
[----:B-1----:R-:W-:Y:S04]  /*4e50*/  @UP1 UISETP.NE.U32.AND UP0, UPT, UR4, URZ, UPT ;  /* 0x000000ff0400128c */ /* 0x002fe8000bf05070 */
[----:B------:R-:W-:Y:S04]  /*4e60*/  @UP1 UISETP.NE.AND.EX UP0, UPT, UR5, URZ, UPT, UP0 ;  /* 0x000000ff0500128c */ /* 0x000fe8000bf05300 */
[----:B------:R-:W-:Y:S01]  /*4e70*/  @UP1 USEL UR4, URZ, 0xffffffff, UP0 ;  /* 0xffffffffff041887 */ /* 0x000fe20008000000 */
[----:B------:R-:W-:Y:S11]  /*4e80*/  @!P3 BRA `(.L_x_81) ;  /* 0x00000000002cb947 */ /* 0x000ff60003800000 */
[----:B------:R-:W-:Y:S01]  /*4e90*/  ISETP.NE.U32.AND P2, PT, R148, RZ, PT ;  /* 0x000000ff9400720c */ /* 0x000fe20003f45070 */
[----:B------:R-:W-:Y:S03]  /*4ea0*/  IMAD.MOV.U32 R164, RZ, RZ, 0x1 ;  /* 0x00000001ffa47424 */ /* 0x000fe600078e00ff */
[----:B------:R-:W-:Y:S11]  /*4eb0*/  ISETP.NE.AND.EX P2, PT, R149, RZ, PT, P2 ;  /* 0x000000ff9500720c */ /* 0x000ff60003f45320 */
[----:B------:R-:W-:Y:S02]  /*4ec0*/  @!UPT UIADD3 URZ, UPT, UPT, URZ, URZ, URZ ;  /* 0x000000fffffff290 */ /* 0x000fe4000fffe0ff */
[----:B------:R-:W1:Y:S01]  /*4ed0*/  @P2 LDC.64 R2, c[0x0][0x888] ;  /* 0x00022200ff022b82 */ /* 0x000e620000000a00 */
[----:B------:R-:W-:Y:S04]  /*4ee0*/  @P2 IMAD R0, R150, UR36, RZ ;  /* 0x0000002496002c24 */ /* 0x000fe8000f8e02ff */
[----:B-1----:R-:W-:Y:S04]  /*4ef0*/  @P2 IMAD.WIDE R2, R0, 0x4, R2 ;  /* 0x0000000400022825 */ /* 0x002fe800078e0202 */
[----:B------:R-:W-:Y:S01]  /*4f00*/  HFMA2 R0, -RZ, RZ, 0, 5.9604644775390625e-08 ;  /* 0x00000001ff007431 */ /* 0x000fe200000001ff */
[----:B-----5:R1:W5:Y:S04]  /*4f10*/  @P2 LDG.E R81, desc[UR40][R2.64] ;  /* 0x0000002802512981 */ /* 0x020368000c1e1900 */
[----:B------:R-:W-:Y:S01]  /*4f20*/  @!P2 PRMT R164, R0, 0x7610, R164 ;  /* 0x0000761000a4a816 */ /* 0x000fe200000000a4 */
[----:B-1----:R-:W2:Y:S06]  /*4f30*/  @!P2 LDC R81, c[0x0][0x880] ;  /* 0x00022000ff51ab82 */ /* 0x002eac0000000800 */
.L_x_81:
[----:B------:R-:W-:Y:S05]  /*4f40*/  @!P4 BRA `(.L_x_82) ;  /* 0x000000000020c947 */ /* 0x000fea0003800000 */
[----:B------:R-:W-:Y:S04]  /*4f50*/  ISETP.NE.U32.AND P2, PT, R144, RZ, PT ;  /* 0x000000ff9000720c */ /* 0x000fe80003f45070 */
[----:B------:R-:W-:Y:S11]  /*4f60*/  ISETP.NE.AND.EX P2, PT, R145, RZ, PT, P2 ;  /* 0x000000ff9100720c */ /* 0x000ff60003f45320 */
[----:B------:R-:W-:Y:S02]  /*4f70*/  @!UPT UIADD3 URZ, UPT, UPT, URZ, URZ, URZ ;  /* 0x000000fffffff290 */ /* 0x000fe4000fffe0ff */
[----:B------:R-:W1:Y:S01]  /*4f80*/  @P2 LDC.64 R2, c[0x0][0x8a8] ;  /* 0x00022a00ff022b82 */ /* 0x000e620000000a00 */
[----:B------:R-:W-:Y:S04]  /*4f90*/  @P2 IMAD R0, R146, UR36, RZ ;  /* 0x0000002492002c24 */ /* 0x000fe8000f8e02ff */
[----:B-1----:R-:W-:Y:S05]  /*4fa0*/  @P2 IMAD.WIDE R2, R0, 0x4, R2 ;  /* 0x0000000400022825 */ /* 0x002fea00078e0202 */
[----:B-----5:R1:W5:Y:S02]  /*4fb0*/  @P2 LDG.E R78, desc[UR40][R2.64] ;  /* 0x00000028024e2981 */ /* 0x020364000c1e1900 */
[----:B-1----:R-:W3:Y:S02]  /*4fc0*/  @!P2 LDC R78, c[0x0][0x8a0] ;  /* 0x00022800ff4eab82 */ /* 0x002ee40000000800 */
.L_x_82:
[----:B--2--5:R-:W-:Y:S01]  /*4fd0*/  @P0 FSETP.NEU.AND P4, PT, R81, RZ, PT ;  /* 0x000000ff5100020b */ /* 0x024fe20003f8d000 */
[----:B------:R-:W-:Y:S01]  /*4fe0*/  IMAD.U32 R0, RZ, RZ, UR4 ;  /* 0x00000004ff007e24 */ /* 0x000fe2000f8e00ff */
[----:B------:R-:W-:Y:S01]  /*4ff0*/  @P0 LOP3.LUT P2, RZ, R164, 0xff, RZ, 0xc0, !PT ;  /* 0x000000ffa4ff0812 */ /* 0x000fe2000784c0ff */
[----:B------:R-:W-:Y:S01]  /*5000*/  BSSY B1, `(.L_x_83) ;  /* 0x000003d000017945 */ /* 0x000fe20003800000 */
[----:B------:R-:W-:Y:S01]  /*5010*/  @P0 SEL R3, RZ, 0xffffffff, P4 ;  /* 0xffffffffff030807 */ /* 0x000fe20002000000 */
[C---:B------:R-:W-:Y:S01]  /*5020*/  IMAD R64, R76.reuse, 0x40, R79 ;  /* 0x000000404c407824 */ /* 0x040fe200078e024f */
[----:B------:R-:W-:Y:S02]  /*5030*/  LEA R156, R76, UR43, 0x3 ;  /* 0x0000002b4c9c7c11 */ /* 0x000fe4000f8e18ff */
[----:B------:R-:W-:Y:S02]  /*5040*/  CS2R R86, SRZ ;  /* 0x0000000000567805 */ /* 0x000fe4000001ff00 */
[----:B------:R-:W-:Y:S02]  /*5050*/  @P1 SEL R3, R0, R3, !P2 ;  /* 0x0000000300031207 */ /* 0x000fe40005000000 */
[----:B------:R-:W-:Y:S02]  /*5060*/  CS2R R84, SRZ ;  /* 0x0000000000547805 */ /* 0x000fe4000001ff00 */
[----:B------:R-:W-:Y:S02]  /*5070*/  SHF.L.U32 R5, R175, 0x1f, RZ ;  /* 0x0000001faf057819 */ /* 0x000fe400000006ff */
[----:B------:R-:W-:Y:S02]  /*5080*/  CS2R R90, SRZ ;  /* 0x00000000005a7805 */ /* 0x000fe4000001ff00 */
[----:B------:R-:W-:Y:S02]  /*5090*/  @P0 LOP3.LUT R3, R3, 0x1, RZ, 0xc0, !PT ;  /* 0x0000000103030812 */ /* 0x000fe400078ec0ff */
[----:B------:R-:W-:Y:S02]  /*50a0*/  CS2R R88, SRZ ;  /* 0x0000000000587805 */ /* 0x000fe4000001ff00 */
[----:B------:R-:W-:Y:S02]  /*50b0*/  PLOP3.LUT P5, PT, PT, PT, PT, 0x8, 0x80 ;  /* 0x000000000080781c */ /* 0x000fe40003fae170 */
[----:B------:R-:W-:Y:S02]  /*50c0*/  CS2R R98, SRZ ;  /* 0x0000000000627805 */ /* 0x000fe4000001ff00 */
[----:B------:R-:W-:Y:S02]  /*50d0*/  ISETP.NE.U32.OR P1, PT, R3, 0x1, !P0 ;  /* 0x000000010300780c */ /* 0x000fe40004725470 */
[----:B------:R-:W-:Y:S02]  /*50e0*/  CS2R R96, SRZ ;  /* 0x0000000000607805 */ /* 0x000fe4000001ff00 */
[----:B------:R-:W-:Y:S02]  /*50f0*/  CS2R R94, SRZ ;  /* 0x00000000005e7805 */ /* 0x000fe4000001ff00 */
[----:B------:R-:W-:Y:S07]  /*5100*/  CS2R R92, SRZ ;  /* 0x00000000005c7805 */ /* 0x000fee000001ff00 */
[----:B------:R-:W-:Y:S04]  /*5110*/  @P1 SHF.L.U32 R2, R173, 0x1f, RZ ;  /* 0x0000001fad021819 */ /* 0x000fe800000006ff */
[----:B------:R-:W1:Y:S01]  /*5120*/  @P1 SYNCS.PHASECHK.TRANS64.TRYWAIT P0, [UR43+0x30], R2 ;  /* 0x00003002ff0015a7 */ /* 0x000e62000800112b */
[----:B------:R2:W4:Y:S01]  /*5130*/  SYNCS.PHASECHK.TRANS64.TRYWAIT P4, [R156+URZ+0x70], R5 ;  /* 0x000070059c0075a7 */ /* 0x00052200080811ff */
[----:B-1----:R-:W-:Y:S01]  /*5140*/  @P1 PLOP3.LUT P5, PT, P0, PT, PT, 0x8, 0x80 ;  /* 0x000000000080181c */ /* 0x002fe200007ae170 */
[----:B------:R-:W-:Y:S01]  /*5150*/  @!UPT UIADD3 URZ, UPT, UPT, URZ, URZ, URZ ;  /* 0x000000fffffff290 */ /* 0x000fe2000fffe0ff */
[----:B--2-4-:R-:W-:Y:S11]  /*5160*/  @!P1 BRA `(.L_x_84) ;  /* 0x0000000000989947 */ /* 0x014ff60003800000 */
[----:B------:R-:W-:Y:S01]  /*5170*/  ISETP.NE.U32.AND P0, PT, RZ, UR38, PT ;  /* 0x00000026ff007c0c */ /* 0x000fe2000bf05070 */
[----:B------:R-:W-:Y:S01]  /*5180*/  BSSY B0, `(.L_x_85) ;  /* 0x0000016000007945 */ /* 0x000fe20003800000 */
[----:B------:R-:W-:Y:S02]  /*5190*/  FSETP.NEU.AND P2, PT, R81, RZ, PT ;  /* 0x000000ff5100720b */ /* 0x000fe40003f4d000 */
[----:B------:R-:W-:Y:S02]  /*51a0*/  CS2R R94, SRZ ;  /* 0x00000000005e7805 */ /* 0x000fe4000001ff00 */
[----:B------:R-:W-:Y:S02]  /*51b0*/  ISETP.NE.AND.EX P0, PT, RZ, UR39, PT, P0 ;  /* 0x00000027ff007c0c */ /* 0x000fe4000bf05300 */
[----:B------:R-:W-:Y:S02]  /*51c0*/  CS2R R92, SRZ ;  /* 0x00000000005c7805 */ /* 0x000fe4000001ff00 */
[----:B------:R-:W-:Y:S02]  /*51d0*/  LOP3.LUT P1, RZ, R164, 0xff, RZ, 0xc0, !PT ;  /* 0x000000ffa4ff7812 */ /* 0x000fe4000782c0ff */
[----:B------:R-:W-:Y:S02]  /*51e0*/  CS2R R98, SRZ ;  /* 0x0000000000627805 */ /* 0x000fe4000001ff00 */
[----:B------:R-:W-:Y:S02]  /*51f0*/  SEL R0, RZ, 0xffffffff, P2 ;  /* 0xffffffffff007807 */ /* 0x000fe40001000000 */
[----:B------:R-:W-:Y:S02]  /*5200*/  CS2R R96, SRZ ;  /* 0x0000000000607805 */ /* 0x000fe4000001ff00 */
[----:B------:R-:W-:Y:S02]  /*5210*/  SEL R3, RZ, 0xffffffff, P0 ;  /* 0xffffffffff037807 */ /* 0x000fe40000000000 */
[----:B------:R-:W-:Y:S02]  /*5220*/  CS2R R90, SRZ ;  /* 0x00000000005a7805 */ /* 0x000fe4000001ff00 */
[----:B------:R-:W-:Y:S02]  /*5230*/  CS2R R88, SRZ ;  /* 0x0000000000587805 */ /* 0x000fe4000001ff00 */
[----:B------:R-:W-:Y:S02]  /*5240*/  CS2R R86, SRZ ;  /* 0x0000000000567805 */ /* 0x000fe4000001ff00 */
[----:B------:R-:W-:Y:S02]  /*5250*/  @P3 SEL R0, R3, R0, !P1 ;  /* 0x0000000003003207 */ /* 0x000fe40004800000 */
[----:B------:R-:W-:Y:S02]  /*5260*/  CS2R R84, SRZ ;  /* 0x0000000000547805 */ /* 0x000fe4000001ff00 */
[----:B------:R-:W-:Y:S04]  /*5270*/  LOP3.LUT R0, R0, 0x1, RZ, 0xc0, !PT ;  /* 0x0000000100007812 */ /* 0x000fe800078ec0ff */
[----:B------:R-:W-:Y:S01]  /*5280*/  ISETP.NE.U32.AND P0, PT, R0, 0x1, PT ;  /* 0x000000010000780c */ /* 0x000fe20003f05070 */
[----:B------:R-:W-:Y:S01]  /*5290*/  @!UPT UIADD3 URZ, UPT, UPT, URZ, URZ, URZ ;  /* 0x000000fffffff290 */ /* 0x000fe2000fffe0ff */
[----:B------:R-:W-:Y:S11]  /*52a0*/  @!P5 BRA `(.L_x_86) ;  /* 0x00000000000cd947 */ /* 0x000ff60003800000 */
[----:B------:R-:W-:Y:S04]  /*52b0*/  SHF.L.U32 R3, R173, 0x1f, RZ ;  /* 0x0000001fad037819 */ /* 0x000fe800000006ff */
[----:B------:R-:W1:Y:S02]  /*52c0*/  SYNCS.PHASECHK.TRANS64.TRYWAIT P1, [UR43+0x30], R3 ;  /* 0x00003003ff0075a7 */ /* 0x000e64000802112b */
[----:B-1----:R-:W-:Y:S05]  /*52d0*/  @!P1 BRA `(.L_x_87) ;  /* 0x0000001c00489947 */ /* 0x002fea0003800000 */
.L_x_86:
[----:B------:R-:W-:Y:S05]  /*52e0*/  BSYNC B0 ;  /* 0x0000000000007941 */ /* 0x000fea0003800000 */
.L_x_85:
[----:B------:R2:W4:Y:S01]  /*52f0*/  @P0 LDS.128 R92, [R168+UR43+0x200] ;  /* 0x0002002ba85c0984 */ /* 0x0005220008000c00 */
[----:B------:R-:W-:Y:S01]  /*5300*/  UIADD3 UR4, UPT, UPT, UR43, 0x38, URZ ;  /* 0x000000382b047890 */ /* 0x000fe2000fffe0ff */
[----:B------:R-:W-:Y:S02]  /*5310*/  LOP3.LUT R173, R173, 0x1, RZ, 0x3c, !PT ;  /* 0x00000001adad7812 */ /* 0x000fe400078e3cff */
[----:B------:R2:W1:Y:S01]  /*5320*/  @P0 LDS.128 R96, [R178+0x10] ;  /* 0x00001000b2600984 */ /* 0x0004620000000c00 */
[----:B------:R-:W-:Y:S03]  /*5330*/  UPRMT UR4, UR37, 0x654, UR4 ;  /* 0x0000065425047896 */ /* 0x000fe60008000004 */
[----:B------:R2:W1:Y:S04]  /*5340*/  @P0 LDS.128 R88, [R177+0x20] ;  /* 0x00002000b1580984 */ /* 0x0004680000000c00 */
[----:B------:R2:W1:Y:S01]  /*5350*/  @P0 LDS.128 R84, [R176+0x30] ;  /* 0x00003000b0540984 */ /* 0x0004620000000c00 */
[----:B------:R-:W-:Y:S01]  /*5360*/  @!PT LDS RZ, [RZ] ;  /* 0x00000000fffff984 */ /* 0x000fe20000000800 */
[----:B------:R-:W-:Y:S01]  /*5370*/  @!PT LDS RZ, [RZ] ;  /* 0x00000000fffff984 */ /* 0x000fe20000000800 */
[----:B------:R-:W-:Y:S01]  /*5380*/  @!PT LDS RZ, [RZ] ;  /* 0x00000000fffff984 */ /* 0x000fe20000000800 */
[----:B------:R-:W-:Y:S01]  /*5390*/  @!PT LDS RZ, [RZ] ;  /* 0x00000000fffff984 */ /* 0x000fe20000000800 */
[----:B------:R5:W-:Y:S06]  /*53a0*/  MEMBAR.ALL.CTA ;  /* 0x0000000000007992 */ /* 0x000bec0000008000 */
[----:B-----5:R-:W5:Y:S02]  /*53b0*/  FENCE.VIEW.ASYNC.S ;  /* 0x00000000000073c6 */ /* 0x020f640000000000 */
[----:B-----5:R-:W-:Y:S01]  /*53c0*/  SYNCS.ARRIVE.TRANS64.RED.A1T0 RZ, [UR4], RZ ;  /* 0x000000ffffff79a7 */ /* 0x020fe20008100404 */
.L_x_84:
[----:B------:R-:W-:Y:S05]  /*53d0*/  BSYNC B1 ;  /* 0x0000000000017941 */ /* 0x000fea0003800000 */
.L_x_83:
[----:B-1----:R-:W-:Y:S04]  /*53e0*/  SHF.R.U32.HI R0, RZ, 0x15, R64 ;  /* 0x00000015ff007819 */ /* 0x002fe80000011640 */
[----:B------:R-:W-:Y:S01]  /*53f0*/  LOP3.LUT P0, RZ, R0, 0x3, R169, 0x48, !PT ;  /* 0x0000000300ff7812 */ /* 0x000fe200078048a9 */
[----:B------:R-:W-:Y:S01]  /*5400*/  @!UPT UIADD3 URZ, UPT, UPT, URZ, URZ, URZ ;  /* 0x000000fffffff290 */ /* 0x000fe2000fffe0ff */
[----:B------:R-:W-:Y:S11]  /*5410*/  @P4 BRA `(.L_x_88) ;  /* 0x0000000000084947 */ /* 0x000ff60003800000 */
[----:B------:R-:W1:Y:S02]  /*5420*/  SYNCS.PHASECHK.TRANS64.TRYWAIT P1, [R156+URZ+0x70], R5 ;  /* 0x000070059c0075a7 */ /* 0x000e6400080211ff */
[----:B-1----:R-:W-:Y:S05]  /*5430*/  @!P1 BRA `(.L_x_89) ;  /* 0x0000001c00089947 */ /* 0x002fea0003800000 */
.L_x_88:
[----:B------:R-:W-:Y:S05]  /*5440*/  @!P0 BRA `(.L_x_90) ;  /* 0x0000000000408947 */ /* 0x000fea0003800000 */
[----:B------:R-:W1:Y:S01]  /*5450*/  LDCU.64 UR8, c[0x4][0x70] ;  /* 0x01000e00ff0877ac */ /* 0x000e620008000a00 */
[----:B------:R-:W-:Y:S01]  /*5460*/  MOV R3, 0x0 ;  /* 0x0000000000037802 */ /* 0x000fe20000000f00 */
[----:B------:R-:W-:Y:S02]  /*5470*/  HFMA2 R12, -RZ, RZ, 0, 5.9604644775390625e-08 ;  /* 0x00000001ff0c7431 */ /* 0x000fe400000001ff */
[----:B------:R-:W-:Y:S02]  /*5480*/  IMAD.MOV.U32 R8, RZ, RZ, 0x192 ;  /* 0x00000192ff087424 */ /* 0x000fe400078e00ff */
[----:B------:R-:W-:Y:S01]  /*5490*/  IMAD.MOV.U32 R13, RZ, RZ, RZ ;  /* 0x000000ffff0d7224 */ /* 0x000fe200078e00ff */
[----:B------:R-:W5:Y:S01]  /*54a0*/  LDCU.64 UR6, c[0x4][0x78] ;  /* 0x01000f00ff0677ac */ /* 0x000f620008000a00 */
[----:B------:R-:W2:Y:S01]  /*54b0*/  LDC.64 R2, c[0x4][R3] ;  /* 0x0100000003027b82 */ /* 0x000ea20000000a00 */
[----:B------:R-:W3:Y:S01]  /*54c0*/  LDCU.64 UR4, c[0x4][0x10] ;  /* 0x01000200ff0477ac */ /* 0x000ee20008000a00 */
[----:B-1----:R-:W-:Y:S01]  /*54d0*/  MOV R5, UR9 ;  /* 0x0000000900057c02 */ /* 0x002fe20008000f00 */
[----:B------:R-:W-:Y:S01]  /*54e0*/  IMAD.U32 R4, RZ, RZ, UR8 ;  /* 0x00000008ff047e24 */ /* 0x000fe2000f8e00ff */
[----:B-----5:R-:W-:Y:S01]  /*54f0*/  MOV R7, UR7 ;  /* 0x0000000700077c02 */ /* 0x020fe20008000f00 */
[----:B------:R-:W-:Y:S01]  /*5500*/  IMAD.U32 R6, RZ, RZ, UR6 ;  /* 0x00000006ff067e24 */ /* 0x000fe2000f8e00ff */
[----:B---3--:R-:W-:Y:S01]  /*5510*/  MOV R11, UR5 ;  /* 0x00000005000b7c02 */ /* 0x008fe20008000f00 */
[----:B------:R-:W-:Y:S02]  /*5520*/  IMAD.U32 R10, RZ, RZ, UR4 ;  /* 0x00000004ff0a7e24 */ /* 0x000fe4000f8e00ff */
[----:B------:R-:W-:Y:S07]  /*5530*/  LEPC R20, `(.L_x_90) ;  /* 0x000000001014794e */ /* 0x000fee0000000000 */
[----:B--2-4-:R-:W-:Y:S05]  /*5540*/  CALL.ABS.NOINC R2 ;  /* 0x0000000002007343 */ /* 0x014fea0003c00000 */
.L_x_90:
[----:B------:R-:W-:Y:S01]  /*5550*/  LOP3.LUT P0, RZ, R166, 0x60, RZ, 0xc0, !PT ;  /* 0x00000060a6ff7812 */ /* 0x000fe2000780c0ff */
[----:B------:R-:W-:Y:S05]  /*5560*/  WARPSYNC.ALL ;  /* 0x0000000000007948 */ /* 0x000fea0003800000 */
[----:B------:R-:W-:Y:S01]  /*5570*/  R2UR UR4, R64 ;  /* 0x00000000400472ca */ /* 0x000fe200000e0000 */
[----:B------:R-:W-:Y:S01]  /*5580*/  BSSY.RECONVERGENT B0, `(.L_x_91) ;  /* 0x0000121000007945 */ /* 0x000fe20003800200 */
[-C--:B----4-:R-:W-:Y:S02]  /*5590*/  F2FP.F16.E5M2.UNPACK_B R82, R92.reuse ;  /* 0x0000005cff52723e */ /* 0x090fe400020004ff */
[----:B------:R-:W-:Y:S02]  /*55a0*/  F2FP.F16.E5M2.UNPACK_B R109, R92.H1 ;  /* 0x0000005cff6d723e */ /* 0x000fe400030004ff */
[-C--:B------:R-:W-:Y:S01]  /*55b0*/  F2FP.F16.E5M2.UNPACK_B R107, R93.reuse ;  /* 0x0000005dff6b723e */ /* 0x080fe200020004ff */
[--C-:B------:R-:W-:Y:S01]  /*55c0*/  HADD2.F32 R80, -RZ, R82.reuse.H0_H0 ;  /* 0x20000052ff507230 */ /* 0x100fe20000004100 */
[----:B------:R-:W-:Y:S01]  /*55d0*/  F2FP.F16.E5M2.UNPACK_B R105, R93.H1 ;  /* 0x0000005dff69723e */ /* 0x000fe200030004ff */
[----:B------:R-:W-:Y:S01]  /*55e0*/  HADD2.F32 R82, -RZ, R82.H1_H1 ;  /* 0x30000052ff527230 */ /* 0x000fe20000004100 */
[-C--:B------:R-:W-:Y:S01]  /*55f0*/  F2FP.F16.E5M2.UNPACK_B R130, R84.reuse ;  /* 0x00000054ff82723e */ /* 0x080fe200020004ff */
[--C-:B------:R-:W-:Y:S01]  /*5600*/  HADD2.F32 R83, -RZ, R109.reuse.H0_H0 ;  /* 0x2000006dff537230 */ /* 0x100fe20000004100 */
[----:B------:R-:W-:Y:S01]  /*5610*/  F2FP.F16.E5M2.UNPACK_B R132, R84.H1 ;  /* 0x00000054ff84723e */ /* 0x000fe200030004ff */
[----:B------:R-:W3:Y:S01]  /*5620*/  LDTM.x64 R4, tmem[UR4] ;  /* 0x00000004000479ee */ /* 0x000ee20008340000 */
[----:B------:R-:W-:Y:S01]  /*5630*/  NOP ;  /* 0x0000000000007918 */ /* 0x000fe20000000000 */
[----:B------:R-:W-:Y:S01]  /*5640*/  R2UR UR5, R156 ;  /* 0x000000009c0572ca */ /* 0x000fe200000e0000 */
[--C-:B------:R-:W-:Y:S01]  /*5650*/  HADD2.F32 R129, -RZ, R130.reuse.H0_H0 ;  /* 0x20000082ff817230 */ /* 0x100fe20000004100 */
[----:B------:R-:W-:Y:S01]  /*5660*/  F2FP.F16.E5M2.UNPACK_B R93, R94 ;  /* 0x0000005eff5d723e */ /* 0x000fe200020004ff */
[----:B------:R-:W-:Y:S01]  /*5670*/  HADD2.F32 R130, -RZ, R130.H1_H1 ;  /* 0x30000082ff827230 */ /* 0x000fe20000004100 */
[-C--:B------:R-:W-:Y:S01]  /*5680*/  F2FP.F16.E5M2.UNPACK_B R134, R85.reuse ;  /* 0x00000055ff86723e */ /* 0x080fe200020004ff */
[----:B------:R-:W-:Y:S01]  /*5690*/  HADD2.F32 R84, -RZ, R109.H1_H1 ;  /* 0x3000006dff547230 */ /* 0x000fe20000004100 */
[----:B------:R-:W-:Y:S01]  /*56a0*/  F2FP.F16.E5M2.UNPACK_B R136, R85.H1 ;  /* 0x00000055ff88723e */ /* 0x000fe200030004ff */
[--C-:B------:R-:W-:Y:S01]  /*56b0*/  HADD2.F32 R85, -RZ, R107.reuse.H0_H0 ;  /* 0x2000006bff557230 */ /* 0x100fe20000004100 */
[-C--:B------:R-:W-:Y:S01]  /*56c0*/  F2FP.F16.E5M2.UNPACK_B R138, R86.reuse ;  /* 0x00000056ff8a723e */ /* 0x080fe200020004ff */
[--C-:B------:R-:W-:Y:S01]  /*56d0*/  HADD2.F32 R133, -RZ, R134.reuse.H0_H0 ;  /* 0x20000086ff857230 */ /* 0x100fe20000004100 */
[----:B------:R-:W-:Y:S01]  /*56e0*/  F2FP.F16.E5M2.UNPACK_B R140, R86.H1 ;  /* 0x00000056ff8c723e */ /* 0x000fe200030004ff */
[----:B------:R-:W-:Y:S01]  /*56f0*/  HADD2.F32 R86, -RZ, R107.H1_H1 ;  /* 0x3000006bff567230 */ /* 0x000fe20000004100 */
[----:B------:R-:W-:Y:S01]  /*5700*/  F2FP.F16.E5M2.UNPACK_B R142, R87 ;  /* 0x00000057ff8e723e */ /* 0x000fe200020004ff */
[----:B------:R-:W-:Y:S01]  /*5710*/  UIADD3 UR5, UPT, UPT, UR5, 0x90, URZ ;  /* 0x0000009005057890 */ /* 0x000fe2000fffe0ff */
[----:B------:R-:W-:Y:S01]  /*5720*/  HADD2.F32 R134, -RZ, R134.H1_H1 ;  /* 0x30000086ff867230 */ /* 0x000fe20000004100 */
[----:B------:R-:W-:Y:S01]  /*5730*/  F2FP.F16.E5M2.UNPACK_B R114, R88 ;  /* 0x00000058ff72723e */ /* 0x000fe200020004ff */
[--C-:B------:R-:W-:Y:S01]  /*5740*/  HADD2.F32 R137, -RZ, R138.reuse.H0_H0 ;  /* 0x2000008aff897230 */ /* 0x100fe20000004100 */
[----:B------:R-:W-:Y:S01]  /*5750*/  UPRMT UR5, UR37, 0x654, UR5 ;  /* 0x0000065425057896 */ /* 0x000fe20008000005 */
[----:B------:R-:W-:Y:S01]  /*5760*/  HADD2.F32 R138, -RZ, R138.H1_H1 ;  /* 0x3000008aff8a7230 */ /* 0x000fe20000004100 */
[-C--:B------:R-:W-:Y:S01]  /*5770*/  F2FP.F16.E5M2.UNPACK_B R118, R89.reuse ;  /* 0x00000059ff76723e */ /* 0x080fe200020004ff */
[--C-:B------:R-:W-:Y:S01]  /*5780*/  HADD2.F32 R113, -RZ, R114.reuse.H0_H0 ;  /* 0x20000072ff717230 */ /* 0x100fe20000004100 */
[----:B------:R-:W-:Y:S01]  /*5790*/  F2FP.F16.E5M2.UNPACK_B R120, R89.H1 ;  /* 0x00000059ff78723e */ /* 0x000fe200030004ff */
[C---:B---3--:R-:W-:Y:S01]  /*57a0*/  FMUL R4, R78.reuse, R4 ;  /* 0x000000044e047220 */ /* 0x048fe20000400000 */
[C---:B------:R-:W-:Y:S01]  /*57b0*/  FMUL R5, R78.reuse, R5 ;  /* 0x000000054e057220 */ /* 0x040fe20000400000 */
[C---:B------:R-:W-:Y:S01]  /*57c0*/  FMUL R8, R78.reuse, R8 ;  /* 0x000000084e087220 */ /* 0x040fe20000400000 */
[C---:B------:R-:W-:Y:S01]  /*57d0*/  FMUL R9, R78.reuse, R9 ;  /* 0x000000094e097220 */ /* 0x040fe20000400000 */
[----:B------:R-:W-:Y:S01]  /*57e0*/  SYNCS.ARRIVE.TRANS64.RED.A1T0 RZ, [UR5], RZ ;  /* 0x000000ffffff79a7 */ /* 0x000fe20008100405 */
[C---:B------:R-:W-:Y:S01]  /*57f0*/  FFMA R4, R81.reuse, R80, R4 ;  /* 0x0000005051047223 */ /* 0x040fe20000000004 */
[C---:B------:R-:W-:Y:S01]  /*5800*/  FFMA R5, R81.reuse, R82, R5 ;  /* 0x0000005251057223 */ /* 0x040fe20000000005 */
[----:B------:R-:W-:Y:S02]  /*5810*/  HADD2.F32 R89, -RZ, R93.H0_H0 ;  /* 0x2000005dff597230 */ /* 0x000fe40000004100 */
[C---:B------:R-:W-:Y:S01]  /*5820*/  FMUL R12, R78.reuse, R12 ;  /* 0x0000000c4e0c7220 */ /* 0x040fe20000400000 */
        /* <DEDUP_REMOVED lines=11> */
[----:B------:R-:W-:Y:S02]  /*58e0*/  HADD2.F32 R114, -RZ, R114.H1_H1 ;  /* 0x30000072ff727230 */ /* 0x000fe40000004100 */
[C---:B------:R-:W-:Y:S01]  /*58f0*/  FMUL R32, R78.reuse, R36 ;  /* 0x000000244e207220 */ /* 0x040fe20000400000 */
[C---:B------:R-:W-:Y:S01]  /*5900*/  FMUL R33, R78.reuse, R37 ;  /* 0x000000254e217220 */ /* 0x040fe20000400000 */
[--C-:B------:R-:W-:Y:S02]  /*5910*/  HADD2.F32 R117, -RZ, R118.reuse.H0_H0 ;  /* 0x20000076ff757230 */ /* 0x100fe40000004100 */
[C---:B------:R-:W-:Y:S01]  /*5920*/  FMUL R36, R78.reuse, R40 ;  /* 0x000000284e247220 */ /* 0x040fe20000400000 */
[----:B------:R-:W-:Y:S02]  /*5930*/  HADD2.F32 R118, -RZ, R118.H1_H1 ;  /* 0x30000076ff767230 */ /* 0x000fe40000004100 */
        /* <DEDUP_REMOVED lines=8> */
[----:B------:R-:W-:Y:S01]  /*59c0*/  F2FP.F16.E5M2.UNPACK_B R92, R94.H1 ;  /* 0x0000005eff5c723e */ /* 0x000fe200030004ff */
[C---:B------:R-:W-:Y:S01]  /*59d0*/  FMUL R53, R78.reuse, R57 ;  /* 0x000000394e357220 */ /* 0x040fe20000400000 */
[C---:B------:R-:W-:Y:S01]  /*59e0*/  FMUL R56, R78.reuse, R60 ;  /* 0x0000003c4e387220 */ /* 0x040fe20000400000 */
[----:B------:R-:W-:Y:S01]  /*59f0*/  F2FP.F16.E5M2.UNPACK_B R141, R87.H1 ;  /* 0x00000057ff8d723e */ /* 0x000fe200030004ff */
[C---:B------:R-:W-:Y:S01]  /*5a00*/  FMUL R57, R78.reuse, R61 ;  /* 0x0000003d4e397220 */ /* 0x040fe20000400000 */
[----:B------:R-:W-:Y:S02]  /*5a10*/  HADD2.F32 R80, -RZ, R142.H1_H1 ;  /* 0x3000008eff507230 */ /* 0x000fe40000004100 */
[C---:B------:R-:W-:Y:S01]  /*5a20*/  FMUL R60, R78.reuse, R64 ;  /* 0x000000404e3c7220 */ /* 0x040fe20000400000 */
[----:B------:R-:W-:Y:S01]  /*5a30*/  F2FP.F16.E5M2.UNPACK_B R116, R88.H1 ;  /* 0x00000058ff74723e */ /* 0x000fe200030004ff */
[C---:B------:R-:W-:Y:S01]  /*5a40*/  FMUL R61, R78.reuse, R65 ;  /* 0x000000414e3d7220 */ /* 0x040fe20000400000 */
[C---:B------:R-:W-:Y:S01]  /*5a50*/  FMUL R6, R78.reuse, R6 ;  /* 0x000000064e067220 */ /* 0x040fe20000400000 */
[----:B------:R-:W-:Y:S01]  /*5a60*/  F2FP.F16.E5M2.UNPACK_B R94, R95 ;  /* 0x0000005fff5e723e */ /* 0x000fe200020004ff */
[C---:B------:R-:W-:Y:S01]  /*5a70*/  FMUL R7, R78.reuse, R7 ;  /* 0x000000074e077220 */ /* 0x040fe20000400000 */
[--C-:B------:R-:W-:Y:S02]  /*5a80*/  HADD2.F32 R87, -RZ, R105.reuse.H0_H0 ;  /* 0x20000069ff577230 */ /* 0x100fe40000004100 */
[C---:B------:R-:W-:Y:S01]  /*5a90*/  FFMA R6, R81.reuse, R83, R6 ;  /* 0x0000005351067223 */ /* 0x040fe20000000006 */
[----:B------:R-:W-:Y:S01]  /*5aa0*/  F2FP.F16.E5M2.UNPACK_B R122, R90 ;  /* 0x0000005aff7a723e */ /* 0x000fe200020004ff */
[C---:B------:R-:W-:Y:S01]  /*5ab0*/  FFMA R7, R81.reuse, R84, R7 ;  /* 0x0000005451077223 */ /* 0x040fe20000000007 */
[C---:B------:R-:W-:Y:S01]  /*5ac0*/  FFMA R8, R81.reuse, R85, R8 ;  /* 0x0000005551087223 */ /* 0x040fe20000000008 */
[----:B------:R-:W-:Y:S01]  /*5ad0*/  F2FP.F16.E5M2.UNPACK_B R124, R90.H1 ;  /* 0x0000005aff7c723e */ /* 0x000fe200030004ff */
[----:B------:R-:W-:Y:S02]  /*5ae0*/  HADD2.F32 R88, -RZ, R105.H1_H1 ;  /* 0x30000069ff587230 */ /* 0x000fe40000004100 */
[----:B------:R-:W-:Y:S01]  /*5af0*/  FFMA R9, R81, R86, R9 ;  /* 0x0000005651097223 */ /* 0x000fe20000000009 */
[----:B------:R-:W-:Y:S01]  /*5b00*/  F2FP.SATFINITE.E5M2.F32.PACK_AB_MERGE_C R156, R7, R6, RZ ;  /* 0x00000006079c723e */ /* 0x000fe200048060ff */
[----:B------:R-:W-:Y:S02]  /*5b10*/  HADD2.F32 R90, -RZ, R93.H1_H1 ;  /* 0x3000005dff5a7230 */ /* 0x000fe40000004100 */
[C---:B------:R-:W-:Y:S01]  /*5b20*/  FMUL R10, R78.reuse, R10 ;  /* 0x0000000a4e0a7220 */ /* 0x040fe20000400000 */
[--C-:B------:R-:W-:Y:S01]  /*5b30*/  HADD2.F32 R93, -RZ, R94.reuse.H0_H0 ;  /* 0x2000005eff5d7230 */ /* 0x100fe20000004100 */
[----:B------:R-:W-:Y:S01]  /*5b40*/  F2FP.SATFINITE.E5M2.F32.PACK_AB_MERGE_C R156, R5, R4, R156 ;  /* 0x00000004059c723e */ /* 0x000fe2000480609c */
[----:B------:R-:W-:Y:S02]  /*5b50*/  HADD2.F32 R94, -RZ, R94.H1_H1 ;  /* 0x3000005eff5e7230 */ /* 0x000fe40000004100 */
[C---:B------:R-:W-:Y:S01]  /*5b60*/  FFMA R10, R81.reuse, R87, R10 ;  /* 0x00000057510a7223 */ /* 0x040fe2000000000a */
[--C-:B------:R-:W-:Y:S02]  /*5b70*/  HADD2.F32 R121, -RZ, R122.reuse.H0_H0 ;  /* 0x2000007aff797230 */ /* 0x100fe40000004100 */
[C---:B------:R-:W-:Y:S01]  /*5b80*/  FMUL R11, R78.reuse, R11 ;  /* 0x0000000b4e0b7220 */ /* 0x040fe20000400000 */
[----:B------:R-:W-:Y:S01]  /*5b90*/  F2FP.F16.E5M2.UNPACK_B R126, R91 ;  /* 0x0000005bff7e723e */ /* 0x000fe200020004ff */
[----:B------:R-:W-:Y:S01]  /*5ba0*/  HADD2.F32 R122, -RZ, R122.H1_H1 ;  /* 0x3000007aff7a7230 */ /* 0x000fe20000004100 */
[----:B------:R-:W-:Y:S01]  /*5bb0*/  F2FP.F16.E5M2.UNPACK_B R103, R95.H1 ;  /* 0x0000005fff67723e */ /* 0x000fe200030004ff */
[C---:B------:R-:W-:Y:S01]  /*5bc0*/  FFMA R11, R81.reuse, R88, R11 ;  /* 0x00000058510b7223 */ /* 0x040fe2000000000b */
[----:B------:R-:W-:Y:S01]  /*5bd0*/  F2FP.F16.E5M2.UNPACK_B R128, R91.H1 ;  /* 0x0000005bff80723e */ /* 0x000fe200030004ff */
[----:B------:R-:W-:Y:S02]  /*5be0*/  HADD2.F32 R91, -RZ, R92.H0_H0 ;  /* 0x2000005cff5b7230 */ /* 0x000fe40000004100 */
[C---:B------:R-:W-:Y:S01]  /*5bf0*/  FFMA R12, R81.reuse, R89, R12 ;  /* 0x00000059510c7223 */ /* 0x040fe2000000000c */
[----:B------:R-:W-:Y:S01]  /*5c00*/  FFMA R13, R81, R90, R13 ;  /* 0x0000005a510d7223 */ /* 0x000fe2000000000d */
[----:B------:R-:W-:Y:S01]  /*5c10*/  F2FP.SATFINITE.E5M2.F32.PACK_AB_MERGE_C R157, R11, R10, RZ ;  /* 0x0000000a0b9d723e */ /* 0x000fe200048060ff */
[--C-:B------:R-:W-:Y:S01]  /*5c20*/  HADD2.F32 R125, -RZ, R126.reuse.H0_H0 ;  /* 0x2000007eff7d7230 */ /* 0x100fe20000004100 */
[----:B------:R-:W-:Y:S01]  /*5c30*/  F2FP.F16.E5M2.UNPACK_B R101, R96 ;  /* 0x00000060ff65723e */ /* 0x000fe200020004ff */
[----:B------:R-:W-:Y:S01]  /*5c40*/  HADD2.F32 R126, -RZ, R126.H1_H1 ;  /* 0x3000007eff7e7230 */ /* 0x000fe20000004100 */
[----:B------:R-:W-:Y:S01]  /*5c50*/  F2FP.SATFINITE.E5M2.F32.PACK_AB_MERGE_C R157, R9, R8, R157 ;  /* 0x00000008099d723e */ /* 0x000fe2000480609d */
[----:B------:R-:W-:Y:S02]  /*5c60*/  HADD2.F32 R83, -RZ, R142.H0_H0 ;  /* 0x2000008eff537230 */ /* 0x000fe40000004100 */
[C---:B------:R-:W-:Y:S01]  /*5c70*/  FMUL R14, R78.reuse, R14 ;  /* 0x0000000e4e0e7220 */ /* 0x040fe20000400000 */
[----:B------:R-:W-:Y:S02]  /*5c80*/  HADD2.F32 R92, -RZ, R92.H1_H1 ;  /* 0x3000005cff5c7230 */ /* 0x000fe40000004100 */
[C---:B------:R-:W-:Y:S01]  /*5c90*/  FMUL R15, R78.reuse, R15 ;  /* 0x0000000f4e0f7220 */ /* 0x040fe20000400000 */
[----:B------:R-:W-:Y:S01]  /*5ca0*/  F2FP.F16.E5M2.UNPACK_B R100, R96.H1 ;  /* 0x00000060ff64723e */ /* 0x000fe200030004ff */
[--C-:B------:R-:W-:Y:S02]  /*5cb0*/  HADD2.F32 R95, -RZ, R103.reuse.H0_H0 ;  /* 0x20000067ff5f7230 */ /* 0x100fe40000004100 */
[C---:B------:R-:W-:Y:S01]  /*5cc0*/  FFMA R14, R81.reuse, R91, R14 ;  /* 0x0000005b510e7223 */ /* 0x040fe2000000000e */
[C---:B------:R-:W-:Y:S01]  /*5cd0*/  FFMA R15, R81.reuse, R92, R15 ;  /* 0x0000005c510f7223 */ /* 0x040fe2000000000f */
[C---:B------:R-:W-:Y:S01]  /*5ce0*/  FFMA R16, R81.reuse, R93, R16 ;  /* 0x0000005d51107223 */ /* 0x040fe20000000010 */
[----:B------:R-:W-:Y:S01]  /*5cf0*/  FFMA R17, R81, R94, R17 ;  /* 0x0000005e51117223 */ /* 0x000fe20000000011 */
[-C--:B------:R-:W-:Y:S01]  /*5d00*/  F2FP.F16.E5M2.UNPACK_B R102, R97.reuse ;  /* 0x00000061ff66723e */ /* 0x080fe200020004ff */
[----:B------:R-:W-:Y:S01]  /*5d10*/  HADD2.F32 R96, -RZ, R103.H1_H1 ;  /* 0x30000067ff607230 */ /* 0x000fe20000004100 */
[----:B------:R-:W-:Y:S01]  /*5d20*/  F2FP.SATFINITE.E5M2.F32.PACK_AB_MERGE_C R158, R15, R14, RZ ;  /* 0x0000000e0f9e723e */ /* 0x000fe200048060ff */
[C---:B------:R-:W-:Y:S01]  /*5d30*/  FMUL R18, R78.reuse, R18 ;  /* 0x000000124e127220 */ /* 0x040fe20000400000 */
[----:B------:R-:W-:Y:S01]  /*5d40*/  F2FP.F16.E5M2.UNPACK_B R104, R97.H1 ;  /* 0x00000061ff68723e */ /* 0x000fe200030004ff */
[--C-:B------:R-:W-:Y:S01]  /*5d50*/  HADD2.F32 R97, -RZ, R101.reuse.H0_H0 ;  /* 0x20000065ff617230 */ /* 0x100fe20000004100 */
[----:B------:R-:W-:Y:S01]  /*5d60*/  F2FP.SATFINITE.E5M2.F32.PACK_AB_MERGE_C R158, R13, R12, R158 ;  /* 0x0000000c0d9e723e */ /* 0x000fe2000480609e */
[C---:B------:R-:W-:Y:S01]  /*5d70*/  FFMA R18, R81.reuse, R95, R18 ;  /* 0x0000005f51127223 */ /* 0x040fe20000000012 */
[----:B------:R-:W-:Y:S01]  /*5d80*/  F2FP.F16.E5M2.UNPACK_B R110, R99 ;  /* 0x00000063ff6e723e */ /* 0x000fe200020004ff */
[C---:B------:R-:W-:Y:S01]  /*5d90*/  FMUL R19, R78.reuse, R19 ;  /* 0x000000134e137220 */ /* 0x040fe20000400000 */
[----:B------:R-:W-:Y:S01]  /*5da0*/  F2FP.F16.E5M2.UNPACK_B R112, R99.H1 ;  /* 0x00000063ff70723e */ /* 0x000fe200030004ff */
[----:B------:R-:W-:Y:S01]  /*5db0*/  HADD2.F32 R99, -RZ, R101.H1_H1 ;  /* 0x30000065ff637230 */ /* 0x000fe20000004100 */
[-C--:B------:R-:W-:Y:S01]  /*5dc0*/  F2FP.F16.E5M2.UNPACK_B R106, R98.reuse ;  /* 0x00000062ff6a723e */ /* 0x080fe200020004ff */
[----:B------:R-:W-:Y:S01]  /*5dd0*/  HADD2.F32 R101, -RZ, R102.H0_H0 ;  /* 0x20000066ff657230 */ /* 0x000fe20000004100 */
[----:B------:R-:W-:Y:S01]  /*5de0*/  F2FP.F16.E5M2.UNPACK_B R108, R98.H1 ;  /* 0x00000062ff6c723e */ /* 0x000fe200030004ff */
[----:B------:R-:W-:Y:S02]  /*5df0*/  HADD2.F32 R98, -RZ, R100.H0_H0 ;  /* 0x20000064ff627230 */ /* 0x000fe40000004100 */
[C---:B------:R-:W-:Y:S01]  /*5e00*/  FFMA R19, R81.reuse, R96, R19 ;  /* 0x0000006051137223 */ /* 0x040fe20000000013 */
[C---:B------:R-:W-:Y:S01]  /*5e10*/  FFMA R0, R81.reuse, R97, R0 ;  /* 0x0000006151007223 */ /* 0x040fe20000000000 */
[----:B------:R-:W-:Y:S01]  /*5e20*/  FFMA R2, R81, R99, R2 ;  /* 0x0000006351027223 */ /* 0x000fe20000000002 */
[----:B------:R-:W-:Y:S02]  /*5e30*/  HADD2.F32 R102, -RZ, R102.H1_H1 ;  /* 0x30000066ff667230 */ /* 0x000fe40000004100 */
[C---:B------:R-:W-:Y:S01]  /*5e40*/  FMUL R3, R78.reuse, R22 ;  /* 0x000000164e037220 */ /* 0x040fe20000400000 */
[----:B------:R-:W-:Y:S01]  /*5e50*/  HADD2.F32 R100, -RZ, R100.H1_H1 ;  /* 0x30000064ff647230 */ /* 0x000fe20000004100 */
[----:B------:R-:W-:Y:S01]  /*5e60*/  F2FP.SATFINITE.E5M2.F32.PACK_AB_MERGE_C R159, R19, R18, RZ ;  /* 0x00000012139f723e */ /* 0x000fe200048060ff */
[--C-:B------:R-:W-:Y:S02]  /*5e70*/  HADD2.F32 R105, -RZ, R106.reuse.H0_H0 ;  /* 0x2000006aff697230 */ /* 0x100fe40000004100 */
[----:B------:R-:W-:Y:S01]  /*5e80*/  FFMA R3, R81, R98, R3 ;  /* 0x0000006251037223 */ /* 0x000fe20000000003 */
[----:B------:R-:W-:Y:S01]  /*5e90*/  HADD2.F32 R106, -RZ, R106.H1_H1 ;  /* 0x3000006aff6a7230 */ /* 0x000fe20000004100 */
[----:B------:R-:W-:Y:S01]  /*5ea0*/  F2FP.SATFINITE.E5M2.F32.PACK_AB_MERGE_C R159, R17, R16, R159 ;  /* 0x00000010119f723e */ /* 0x000fe2000480609f */
[----:B------:R-:W-:Y:S02]  /*5eb0*/  HADD2.F32 R109, -RZ, R110.H0_H0 ;  /* 0x2000006eff6d7230 */ /* 0x000fe40000004100 */
[C---:B------:R-:W-:Y:S01]  /*5ec0*/  FMUL R23, R78.reuse, R23 ;  /* 0x000000174e177220 */ /* 0x040fe20000400000 */
[--C-:B------:R-:W-:Y:S02]  /*5ed0*/  HADD2.F32 R103, -RZ, R104.reuse.H0_H0 ;  /* 0x20000068ff677230 */ /* 0x100fe40000004100 */
[C---:B------:R-:W-:Y:S01]  /*5ee0*/  FMUL R22, R78.reuse, R26 ;  /* 0x0000001a4e167220 */ /* 0x040fe20000400000 */
[----:B------:R-:W-:Y:S01]  /*5ef0*/  HADD2.F32 R104, -RZ, R104.H1_H1 ;  /* 0x30000068ff687230 */ /* 0x000fe20000004100 */
[----:B------:R1:W-:Y:S01]  /*5f00*/  STS.128 [R168+UR43+0x2200], R156 ;  /* 0x0022009ca8007988 */ /* 0x0003e20008000c2b */
[C---:B------:R-:W-:Y:S01]  /*5f10*/  FFMA R23, R81.reuse, R100, R23 ;  /* 0x0000006451177223 */ /* 0x040fe20000000017 */
[C---:B------:R-:W-:Y:S01]  /*5f20*/  FFMA R20, R81.reuse, R101, R20 ;  /* 0x0000006551147223 */ /* 0x040fe20000000014 */
[C---:B------:R-:W-:Y:S01]  /*5f30*/  FFMA R21, R81.reuse, R102, R21 ;  /* 0x0000006651157223 */ /* 0x040fe20000000015 */
[----:B------:R-:W-:Y:S01]  /*5f40*/  FFMA R22, R81, R103, R22 ;  /* 0x0000006751167223 */ /* 0x000fe20000000016 */
[----:B------:R-:W-:Y:S01]  /*5f50*/  HADD2.F32 R110, -RZ, R110.H1_H1 ;  /* 0x3000006eff6e7230 */ /* 0x000fe20000004100 */
[----:B------:R-:W-:Y:S01]  /*5f60*/  F2FP.SATFINITE.E5M2.F32.PACK_AB_MERGE_C R161, R23, R3, RZ ;  /* 0x0000000317a1723e */ /* 0x000fe200048060ff */
[C---:B------:R-:W-:Y:S01]  /*5f70*/  FMUL R27, R78.reuse, R27 ;  /* 0x0000001b4e1b7220 */ /* 0x040fe20000400000 */
[--C-:B------:R-:W-:Y:S02]  /*5f80*/  HADD2.F32 R107, -RZ, R108.reuse.H0_H0 ;  /* 0x2000006cff6b7230 */ /* 0x100fe40000004100 */
[----:B------:R-:W-:Y:S01]  /*5f90*/  FMUL R26, R78, R30 ;  /* 0x0000001e4e1a7220 */ /* 0x000fe20000400000 */
[----:B------:R-:W-:Y:S01]  /*5fa0*/  HADD2.F32 R108, -RZ, R108.H1_H1 ;  /* 0x3000006cff6c7230 */ /* 0x000fe20000004100 */
[----:B------:R-:W-:Y:S01]  /*5fb0*/  F2FP.SATFINITE.E5M2.F32.PACK_AB_MERGE_C R160, R2, R0, R161 ;  /* 0x0000000002a0723e */ /* 0x000fe200048060a1 */
[C---:B------:R-:W-:Y:S01]  /*5fc0*/  FFMA R27, R81.reuse, R104, R27 ;  /* 0x00000068511b7223 */ /* 0x040fe2000000001b */
[C---:B------:R-:W-:Y:S01]  /*5fd0*/  FFMA R24, R81.reuse, R105, R24 ;  /* 0x0000006951187223 */ /* 0x040fe20000000018 */
[C---:B------:R-:W-:Y:S01]  /*5fe0*/  FFMA R25, R81.reuse, R106, R25 ;  /* 0x0000006a51197223 */ /* 0x040fe20000000019 */
[----:B------:R-:W-:Y:S01]  /*5ff0*/  FFMA R26, R81, R107, R26 ;  /* 0x0000006b511a7223 */ /* 0x000fe2000000001a */
[C---:B------:R-:W-:Y:S01]  /*6000*/  FMUL R31, R78.reuse, R31 ;  /* 0x0000001f4e1f7220 */ /* 0x040fe20000400000 */
[--C-:B------:R-:W-:Y:S01]  /*6010*/  HADD2.F32 R111, -RZ, R112.reuse.H0_H0 ;  /* 0x20000070ff6f7230 */ /* 0x100fe20000004100 */
[----:B------:R-:W-:Y:S01]  /*6020*/  F2FP.SATFINITE.E5M2.F32.PACK_AB_MERGE_C R162, R27, R22, RZ ;  /* 0x000000161ba2723e */ /* 0x000fe200048060ff */
[----:B------:R-:W-:Y:S02]  /*6030*/  HADD2.F32 R112, -RZ, R112.H1_H1 ;  /* 0x30000070ff707230 */ /* 0x000fe40000004100 */
[C---:B------:R-:W-:Y:S01]  /*6040*/  FFMA R31, R81.reuse, R108, R31 ;  /* 0x0000006c511f7223 */ /* 0x040fe2000000001f */
[----:B------:R-:W-:Y:S01]  /*6050*/  FFMA R28, R81, R109, R28 ;  /* 0x0000006d511c7223 */ /* 0x000fe2000000001c */
[----:B------:R-:W-:Y:S01]  /*6060*/  F2FP.SATFINITE.E5M2.F32.PACK_AB_MERGE_C R161, R21, R20, R162 ;  /* 0x0000001415a1723e */ /* 0x000fe200048060a2 */
[----:B------:R-:W-:Y:S01]  /*6070*/  FFMA R29, R81, R110, R29 ;  /* 0x0000006e511d7223 */ /* 0x000fe2000000001d */
[C---:B------:R-:W-:Y:S01]  /*6080*/  FMUL R30, R78.reuse, R34 ;  /* 0x000000224e1e7220 */ /* 0x040fe20000400000 */
[----:B------:R-:W-:Y:S01]  /*6090*/  F2FP.SATFINITE.E5M2.F32.PACK_AB_MERGE_C R163, R31, R26, RZ ;  /* 0x0000001a1fa3723e */ /* 0x000fe200048060ff */
[C---:B------:R-:W-:Y:S01]  /*60a0*/  FMUL R35, R78.reuse, R35 ;  /* 0x000000234e237220 */ /* 0x040fe20000400000 */
[--C-:B------:R-:W-:Y:S02]  /*60b0*/  HADD2.F32 R115, -RZ, R116.reuse.H0_H0 ;  /* 0x20000074ff737230 */ /* 0x100fe40000004100 */
[----:B------:R-:W-:Y:S01]  /*60c0*/  FFMA R30, R81, R111, R30 ;  /* 0x0000006f511e7223 */ /* 0x000fe2000000001e */
[----:B------:R-:W-:Y:S01]  /*60d0*/  F2FP.SATFINITE.E5M2.F32.PACK_AB_MERGE_C R162, R25, R24, R163 ;  /* 0x0000001819a2723e */ /* 0x000fe200048060a3 */
[C---:B------:R-:W-:Y:S01]  /*60e0*/  FFMA R35, R81.reuse, R112, R35 ;  /* 0x0000007051237223 */ /* 0x040fe20000000023 */
[C---:B------:R-:W-:Y:S01]  /*60f0*/  FFMA R32, R81.reuse, R113, R32 ;  /* 0x0000007151207223 */ /* 0x040fe20000000020 */
[----:B------:R-:W-:Y:S01]  /*6100*/  FFMA R33, R81, R114, R33 ;  /* 0x0000007251217223 */ /* 0x000fe20000000021 */
[----:B------:R-:W-:Y:S02]  /*6110*/  HADD2.F32 R116, -RZ, R116.H1_H1 ;  /* 0x30000074ff747230 */ /* 0x000fe40000004100 */
        /* <DEDUP_REMOVED lines=9> */
[----:B------:R-:W-:Y:S01]  /*61b0*/  HADD2.F32 R120, -RZ, R120.H1_H1 ;  /* 0x30000078ff787230 */ /* 0x000fe20000004100 */
[----:B------:R1:W-:Y:S01]  /*61c0*/  STS.128 [R178+0x2010], R160 ;  /* 0x002010a0b2007388 */ /* 0x0003e20000000c00 */
[----:B------:R-:W-:Y:S01]  /*61d0*/  F2FP.SATFINITE.E5M2.F32.PACK_AB_MERGE_C R184, R39, R34, RZ ;  /* 0x0000002227b8723e */ /* 0x000fe200048060ff */
[C---:B------:R-:W-:Y:S01]  /*61e0*/  FMUL R38, R78.reuse, R42 ;  /* 0x0000002a4e267220 */ /* 0x040fe20000400000 */
[C---:B------:R-:W-:Y:S01]  /*61f0*/  FMUL R43, R78.reuse, R43 ;  /* 0x0000002b4e2b7220 */ /* 0x040fe20000400000 */
[--C-:B------:R-:W-:Y:S01]  /*6200*/  HADD2.F32 R123, -RZ, R124.reuse.H0_H0 ;  /* 0x2000007cff7b7230 */ /* 0x100fe20000004100 */
[----:B------:R-:W-:Y:S01]  /*6210*/  F2FP.SATFINITE.E5M2.F32.PACK_AB_MERGE_C R184, R33, R32, R184 ;  /* 0x0000002021b8723e */ /* 0x000fe200048060b8 */
[C---:B------:R-:W-:Y:S01]  /*6220*/  FFMA R38, R81.reuse, R119, R38 ;  /* 0x0000007751267223 */ /* 0x040fe20000000026 */
        /* <DEDUP_REMOVED lines=12> */
[C---:B------:R-:W-:Y:S01]  /*62f0*/  FFMA R45, R81.reuse, R126, R45 ;  /* 0x0000007e512d7223 */ /* 0x040fe2000000002d */
[----:B------:R-:W-:Y:S02]  /*6300*/  HADD2.F32 R128, -RZ, R128.H1_H1 ;  /* 0x30000080ff807230 */ /* 0x000fe40000004100 */
[C---:B------:R-:W-:Y:S01]  /*6310*/  FMUL R46, R78.reuse, R50 ;  /* 0x000000324e2e7220 */ /* 0x040fe20000400000 */
[C---:B------:R-:W-:Y:S01]  /*6320*/  FMUL R51, R78.reuse, R51 ;  /* 0x000000334e337220 */ /* 0x040fe20000400000 */
[--C-:B------:R-:W-:Y:S02]  /*6330*/  HADD2.F32 R131, -RZ, R132.reuse.H0_H0 ;  /* 0x20000084ff837230 */ /* 0x100fe40000004100 */
[C---:B------:R-:W-:Y:S01]  /*6340*/  FMUL R50, R78.reuse, R54 ;  /* 0x000000364e327220 */ /* 0x040fe20000400000 */
[C---:B------:R-:W-:Y:S01]  /*6350*/  FFMA R46, R81.reuse, R127, R46 ;  /* 0x0000007f512e7223 */ /* 0x040fe2000000002e */
[----:B------:R-:W-:Y:S02]  /*6360*/  HADD2.F32 R132, -RZ, R132.H1_H1 ;  /* 0x30000084ff847230 */ /* 0x000fe40000004100 */
[C---:B------:R-:W-:Y:S01]  /*6370*/  FFMA R51, R81.reuse, R128, R51 ;  /* 0x0000008051337223 */ /* 0x040fe20000000033 */
[C---:B------:R-:W-:Y:S01]  /*6380*/  FMUL R55, R78.reuse, R55 ;  /* 0x000000374e377220 */ /* 0x040fe20000400000 */
[C---:B------:R-:W-:Y:S01]  /*6390*/  FFMA R48, R81.reuse, R129, R48 ;  /* 0x0000008151307223 */ /* 0x040fe20000000030 */
[C---:B------:R-:W-:Y:S01]  /*63a0*/  FFMA R49, R81.reuse, R130, R49 ;  /* 0x0000008251317223 */ /* 0x040fe20000000031 */
[--C-:B------:R-:W-:Y:S02]  /*63b0*/  HADD2.F32 R135, -RZ, R136.reuse.H0_H0 ;  /* 0x20000088ff877230 */ /* 0x100fe40000004100 */
[C---:B------:R-:W-:Y:S01]  /*63c0*/  FFMA R50, R81.reuse, R131, R50 ;  /* 0x0000008351327223 */ /* 0x040fe20000000032 */
[----:B------:R-:W-:Y:S02]  /*63d0*/  HADD2.F32 R136, -RZ, R136.H1_H1 ;  /* 0x30000088ff887230 */ /* 0x000fe40000004100 */
[C---:B------:R-:W-:Y:S01]  /*63e0*/  FMUL R54, R78.reuse, R58 ;  /* 0x0000003a4e367220 */ /* 0x040fe20000400000 */
        /* <DEDUP_REMOVED lines=16> */
[----:B------:R-:W-:Y:S01]  /*64f0*/  FFMA R63, R81, R140, R63 ;  /* 0x0000008c513f7223 */ /* 0x000fe2000000003f */
[----:B------:R-:W-:Y:S01]  /*6500*/  FMUL R67, R78, R67 ;  /* 0x000000434e437220 */ /* 0x000fe20000400000 */
[----:B------:R-:W-:Y:S01]  /*6510*/  F2FP.SATFINITE.E5M2.F32.PACK_AB_MERGE_C R186, R47, R42, RZ ;  /* 0x0000002a2fba723e */ /* 0x000fe200048060ff */
[----:B------:R-:W-:Y:S01]  /*6520*/  FFMA R60, R81, R83, R60 ;  /* 0x00000053513c7223 */ /* 0x000fe2000000003c */
[----:B------:R-:W-:Y:S01]  /*6530*/  F2FP.SATFINITE.E5M2.F32.PACK_AB_MERGE_C R187, R51, R46, RZ ;  /* 0x0000002e33bb723e */ /* 0x000fe200048060ff */
[C---:B------:R-:W-:Y:S01]  /*6540*/  FFMA R61, R81.reuse, R80, R61 ;  /* 0x00000050513d7223 */ /* 0x040fe2000000003d */
[C---:B------:R-:W-:Y:S01]  /*6550*/  FFMA R62, R81.reuse, R85, R62 ;  /* 0x00000055513e7223 */ /* 0x040fe2000000003e */
[----:B------:R-:W-:Y:S01]  /*6560*/  FFMA R67, R81, R82, R67 ;  /* 0x0000005251437223 */ /* 0x000fe20000000043 */
[----:B------:R-:W-:Y:S02]  /*6570*/  F2FP.SATFINITE.E5M2.F32.PACK_AB_MERGE_C R186, R41, R40, R186 ;  /* 0x0000002829ba723e */ /* 0x000fe400048060ba */
[----:B------:R-:W-:Y:S02]  /*6580*/  F2FP.SATFINITE.E5M2.F32.PACK_AB_MERGE_C R187, R45, R44, R187 ;  /* 0x0000002c2dbb723e */ /* 0x000fe400048060bb */
[----:B------:R-:W-:Y:S02]  /*6590*/  F2FP.SATFINITE.E5M2.F32.PACK_AB_MERGE_C R188, R55, R50, RZ ;  /* 0x0000003237bc723e */ /* 0x000fe400048060ff */
[----:B------:R-:W-:Y:S01]  /*65a0*/  F2FP.SATFINITE.E5M2.F32.PACK_AB_MERGE_C R189, R59, R54, RZ ;  /* 0x000000363bbd723e */ /* 0x000fe200048060ff */
[----:B------:R1:W-:Y:S01]  /*65b0*/  STS.128 [R177+0x2020], R184 ;  /* 0x002020b8b1007388 */ /* 0x0003e20000000c00 */
[----:B------:R-:W-:Y:S02]  /*65c0*/  F2FP.SATFINITE.E5M2.F32.PACK_AB_MERGE_C R190, R63, R58, RZ ;  /* 0x0000003a3fbe723e */ /* 0x000fe400048060ff */
[----:B------:R-:W-:Y:S02]  /*65d0*/  F2FP.SATFINITE.E5M2.F32.PACK_AB_MERGE_C R182, R67, R62, RZ ;  /* 0x0000003e43b6723e */ /* 0x000fe400048060ff */
[----:B------:R-:W-:Y:S02]  /*65e0*/  F2FP.SATFINITE.E5M2.F32.PACK_AB_MERGE_C R188, R49, R48, R188 ;  /* 0x0000003031bc723e */ /* 0x000fe400048060bc */
[----:B------:R-:W-:Y:S02]  /*65f0*/  F2FP.SATFINITE.E5M2.F32.PACK_AB_MERGE_C R189, R53, R52, R189 ;  /* 0x0000003435bd723e */ /* 0x000fe400048060bd */
[----:B------:R-:W-:Y:S02]  /*6600*/  F2FP.SATFINITE.E5M2.F32.PACK_AB_MERGE_C R190, R57, R56, R190 ;  /* 0x0000003839be723e */ /* 0x000fe400048060be */
[----:B------:R-:W-:Y:S02]  /*6610*/  F2FP.SATFINITE.E5M2.F32.PACK_AB_MERGE_C R191, R61, R60, R182 ;  /* 0x0000003c3dbf723e */ /* 0x000fe400048060b6 */
[----:B------:R-:W-:Y:S03]  /*6620*/  IADD3 R76, PT, PT, R76, 0x1, RZ ;  /* 0x000000014c4c7810 */ /* 0x000fe60007ffe0ff */
[----:B------:R1:W-:Y:S01]  /*6630*/  STS.128 [R176+0x2030], R188 ;  /* 0x002030bcb0007388 */ /* 0x0003e20000000c00 */
[----:B------:R-:W-:Y:S01]  /*6640*/  @!PT LDS RZ, [RZ] ;  /* 0x00000000fffff984 */ /* 0x000fe20000000800 */
[----:B------:R-:W-:Y:S01]  /*6650*/  @!PT LDS RZ, [RZ] ;  /* 0x00000000fffff984 */ /* 0x000fe20000000800 */
[----:B------:R-:W-:Y:S01]  /*6660*/  @!PT LDS RZ, [RZ] ;  /* 0x00000000fffff984 */ /* 0x000fe20000000800 */
[----:B------:R-:W-:Y:S01]  /*6670*/  @!PT LDS RZ, [RZ] ;  /* 0x00000000fffff984 */ /* 0x000fe20000000800 */
[----:B------:R3:W-:Y:S07]  /*6680*/  MEMBAR.ALL.CTA ;  /* 0x0000000000007992 */ /* 0x0007ee0000008000 */
[----:B---3--:R-:W3:Y:S02]  /*6690*/  FENCE.VIEW.ASYNC.S ;  /* 0x00000000000073c6 */ /* 0x008ee40000000000 */
[----:B---3--:R-:W-:Y:S06]  /*66a0*/  BAR.SYNC.DEFER_BLOCKING 0x1, 0x80 ;  /* 0x0042000000007b1d */ /* 0x008fec0000010000 */
[----:B------:R-:W-:Y:S05]  /*66b0*/  @P0 BRA `(.L_x_92) ;  /* 0x0000000000340947 */ /* 0x000fea0003800000 */
[----:B------:R-:W-:Y:S01]  /*66c0*/  UIADD3 UR12, UPT, UPT, UR43, 0x2200, URZ ;  /* 0x000022002b0c7890 */ /* 0x000fe2000fffe0ff */
[----:B------:R-:W-:Y:S01]  /*66d0*/  R2UR UR9, R155 ;  /* 0x000000009b0972ca */ /* 0x000fe200000e0000 */
[----:B------:R-:W-:Y:S01]  /*66e0*/  UIADD3 UR10, UP0, UPT, UR46, 0x680, URZ ;  /* 0x000006802e0a7890 */ /* 0x000fe2000ff1e0ff */
[----:B------:R-:W-:Y:S01]  /*66f0*/  R2UR UR8, R165 ;  /* 0x00000000a50872ca */ /* 0x000fe200000e0000 */
[----:B------:R-:W-:Y:S02]  /*6700*/  UMOV UR7, UR36 ;  /* 0x0000002400077c82 */ /* 0x000fe40008000000 */
[----:B------:R-:W-:Y:S01]  /*6710*/  IMAD.U32 R179, RZ, RZ, UR12 ;  /* 0x0000000cffb37e24 */ /* 0x000fe2000f8e00ff */
[----:B------:R-:W-:Y:S04]  /*6720*/  UIADD3.X UR11, UPT, UPT, URZ, UR47, URZ, UP0, !UPT ;  /* 0x0000002fff0b7290 */ /* 0x000fe800087fe4ff */
[----:B------:R-:W-:Y:S03]  /*6730*/  R2UR UR4, R179 ;  /* 0x00000000b30472ca */ /* 0x000fe600000e0000 */
[----:B------:R-:W-:Y:S02]  /*6740*/  USHF.L.U32 UR5, UR9, 0x6, URZ ;  /* 0x0000000609057899 */ /* 0x000fe400080006ff */
[----:B------:R-:W-:Y:S09]  /*6750*/  USHF.L.U32 UR6, UR8, 0x7, URZ ;  /* 0x0000000708067899 */ /* 0x000ff200080006ff */
[----:B------:R3:W-:Y:S01]  /*6760*/  UTMASTG.3D [UR4], [UR10] ;  /* 0x000000040a0073b5 */ /* 0x0007e20008010000 */
[----:B------:R0:W-:Y:S01]  /*6770*/  UTMACMDFLUSH ;  /* 0x00000000000079b7 */ /* 0x0001e20000000000 */
[----:B---3--:R-:W-:Y:S04]  /*6780*/  DEPBAR.LE SB0, 0x0 ;  /* 0x000080000000791a */ /* 0x008fe80000000000 */
.L_x_92:
[----:B------:R-:W-:Y:S05]  /*6790*/  BSYNC.RECONVERGENT B0 ;  /* 0x0000000000007941 */ /* 0x000fea0003800200 */
.L_x_91:
[----:B------:R-:W-:Y:S01]  /*67a0*/  BAR.SYNC.DEFER_BLOCKING 0x1, 0x80 ;  /* 0x0042000000007b1d */ /* 0x000fe20000010000 */
[----:B------:R-:W-:Y:S01]  /*67b0*/  ISETP.NE.AND P2, PT, R180, RZ, PT ;  /* 0x000000ffb400720c */ /* 0x000fe20003f45270 */
[----:B------:R-:W-:Y:S01]  /*67c0*/  IMAD.IADD R155, R75, 0x1, R143 ;  /* 0x000000014b9b7824 */ /* 0x000fe200078e028f */
[----:B------:R-:W-:Y:S01]  /*67d0*/  ISETP.NE.AND P0, PT, R181, 0x2, PT ;  /* 0x00000002b500780c */ /* 0x000fe20003f05270 */
[----:B------:R-:W-:Y:S01]  /*67e0*/  IMAD.IADD R165, R77, 0x1, R154 ;  /* 0x000000014da57824 */ /* 0x000fe200078e029a */
[----:B------:R-:W-:Y:S02]  /*67f0*/  ISETP.NE.AND P1, PT, R76, 0x4, PT ;  /* 0x000000044c00780c */ /* 0x000fe40003f25270 */
[----:B------:R-:W-:Y:S02]  /*6800*/  SEL R3, RZ, 0x1, P0 ;  /* 0x00000001ff037807 */ /* 0x000fe40000000000 */
[----:B------:R-:W-:Y:S02]  /*6810*/  SEL R0, RZ, 0x1, P1 ;  /* 0x00000001ff007807 */ /* 0x000fe40000800000 */
[----:B------:R-:W-:Y:S02]  /*6820*/  LOP3.LUT R174, R174, R3, RZ, 0x3c, !PT ;  /* 0x00000003aeae7212 */ /* 0x000fe400078e3cff */
[----:B------:R-:W-:Y:S02]  /*6830*/  LOP3.LUT R175, R175, R0, RZ, 0x3c, !PT ;  /* 0x00000000afaf7212 */ /* 0x000fe400078e3cff */
[----:B------:R-:W-:Y:S02]  /*6840*/  @P2 R2UR UR36, R171 ;  /* 0x00000000ab2422ca */ /* 0x000fe400000e0000 */
[----:B------:R-:W-:Y:S02]  /*6850*/  SEL R181, R181, RZ, P0 ;  /* 0x000000ffb5b57207 */ /* 0x000fe40000000000 */
[----:B------:R-:W-:Y:S01]  /*6860*/  SEL R76, R76, RZ, P1 ;  /* 0x000000ff4c4c7207 */ /* 0x000fe20000800000 */
[----:B------:R-:W-:Y:S10]  /*6870*/  @P2 BRA `(.L_x_93) ;  /* 0xffffffdc00702947 */ /* 0x000ff4000383ffff */
[----:B------:R-:W-:Y:S05]  /*6880*/  EXIT ;  /* 0x000000000000794d */ /* 0x000fea0003800000 */
.L_x_19:
[----:B--2---:R2:W1:Y:S02]  /*6890*/  SYNCS.PHASECHK.TRANS64.TRYWAIT P0, [R3+URZ+0xc0], R2 ;  /* 0x0000c002030075a7 */ /* 0x00446400080011ff */
[----:B-1----:R-:W-:Y:S05]  /*68a0*/  @!P0 NANOSLEEP.SYNCS 0x989680 ;  /* 0x009896800000895d */ /* 0x002fea0003900000 */
[----:B------:R-:W1:Y:S02]  /*68b0*/  @!P0 SYNCS.PHASECHK.TRANS64 P0, [R3+URZ+0xc0], R2 ;  /* 0x0000c002030085a7 */ /* 0x000e6400080010ff */
[----:B-1----:R-:W-:Y:S05]  /*68c0*/  @!P0 BRA `(.L_x_19) ;  /* 0xfffffffc00f08947 */ /* 0x002fea000383ffff */
[----:B------:R-:W-:Y:S05]  /*68d0*/  BRA `(.L_x_94) ;  /* 0xffffffac00207947 */ /* 0x000fea000383ffff */
.L_x_22:
[----:B-1----:R-:W-:-:S07]  /*68e0*/  MOV R2, UR33 ;  /* 0x0000002100027c02 */ /* 0x002fce0008000f00 */
.L_x_95:
[----:B-1----:R1:W2:Y:S02]  /*68f0*/  SYNCS.PHASECHK.TRANS64.TRYWAIT P0, [R2+URZ+0x18], R5 ;  /* 0x00001805020075a7 */ /* 0x0022a400080011ff */
[----:B--2---:R-:W-:Y:S05]  /*6900*/  @!P0 NANOSLEEP.SYNCS 0x989680 ;  /* 0x009896800000895d */ /* 0x004fea0003900000 */
[----:B------:R-:W2:Y:S02]  /*6910*/  @!P0 SYNCS.PHASECHK.TRANS64 P0, [R2+URZ+0x18], R5 ;  /* 0x00001805020085a7 */ /* 0x000ea400080010ff */
[----:B--2---:R-:W-:Y:S05]  /*6920*/  @!P0 BRA `(.L_x_95) ;  /* 0xfffffffc00f08947 */ /* 0x004fea000383ffff */
[----:B------:R-:W-:Y:S05]  /*6930*/  BRA `(.L_x_21) ;  /* 0xffffffac00707947 */ /* 0x000fea000383ffff */
.L_x_28:
[----:B-1----:R-:W-:-:S07]  /*6940*/  MOV R2, UR17 ;  /* 0x0000001100027c02 */ /* 0x002fce0008000f00 */
.L_x_96:
[----:B-1----:R1:W2:Y:S02]  /*6950*/  SYNCS.PHASECHK.TRANS64.TRYWAIT P0, [R2+URZ+0x18], R5 ;  /* 0x00001805020075a7 */ /* 0x0022a400080011ff */
[----:B--2---:R-:W-:Y:S05]  /*6960*/  @!P0 NANOSLEEP.SYNCS 0x989680 ;  /* 0x009896800000895d */ /* 0x004fea0003900000 */
[----:B------:R-:W2:Y:S02]  /*6970*/  @!P0 SYNCS.PHASECHK.TRANS64 P0, [R2+URZ+0x18], R5 ;  /* 0x00001805020085a7 */ /* 0x000ea400080010ff */
[----:B--2---:R-:W-:Y:S05]  /*6980*/  @!P0 BRA `(.L_x_96) ;  /* 0xfffffffc00f08947 */ /* 0x004fea000383ffff */
[----:B------:R-:W-:Y:S05]  /*6990*/  BRA `(.L_x_27) ;  /* 0xffffffb000187947 */ /* 0x000fea000383ffff */
.L_x_32:
[----:B-1----:R1:W2:Y:S02]  /*69a0*/  SYNCS.PHASECHK.TRANS64.TRYWAIT P0, [R2+URZ+0x50], R3 ;  /* 0x00005003020075a7 */ /* 0x0022a400080011ff */
[----:B--2---:R-:W-:Y:S05]  /*69b0*/  @!P0 NANOSLEEP.SYNCS 0x989680 ;  /* 0x009896800000895d */ /* 0x004fea0003900000 */
[----:B------:R-:W2:Y:S02]  /*69c0*/  @!P0 SYNCS.PHASECHK.TRANS64 P0, [R2+URZ+0x50], R3 ;  /* 0x00005003020085a7 */ /* 0x000ea400080010ff */
[----:B--2---:R-:W-:Y:S05]  /*69d0*/  @!P0 BRA `(.L_x_32) ;  /* 0xfffffffc00f08947 */ /* 0x004fea000383ffff */
[----:B------:R-:W-:Y:S05]  /*69e0*/  BRA `(.L_x_97) ;  /* 0xffffffb000a87947 */ /* 0x000fea000383ffff */
.L_x_36:
[----:B----4-:R-:W-:-:S07]  /*69f0*/  MOV R0, UR5 ;  /* 0x0000000500007c02 */ /* 0x010fce0008000f00 */
.L_x_98:
[----:B-1----:R1:W2:Y:S02]  /*6a00*/  SYNCS.PHASECHK.TRANS64.TRYWAIT P0, [R0+URZ], R3 ;  /* 0x00000003000075a7 */ /* 0x0022a400080011ff */
[----:B--2---:R-:W-:Y:S05]  /*6a10*/  @!P0 NANOSLEEP.SYNCS 0x989680 ;  /* 0x009896800000895d */ /* 0x004fea0003900000 */
[----:B------:R-:W2:Y:S02]  /*6a20*/  @!P0 SYNCS.PHASECHK.TRANS64 P0, [R0+URZ], R3 ;  /* 0x00000003000085a7 */ /* 0x000ea400080010ff */
[----:B--2---:R-:W-:Y:S05]  /*6a30*/  @!P0 BRA `(.L_x_98) ;  /* 0xfffffffc00f08947 */ /* 0x004fea000383ffff */
[----:B------:R-:W-:Y:S05]  /*6a40*/  BRA `(.L_x_99) ;  /* 0xffffffb800187947 */ /* 0x000fea000383ffff */
.L_x_37:
[----:B----4-:R-:W-:-:S07]  /*6a50*/  MOV R0, UR5 ;  /* 0x0000000500007c02 */ /* 0x010fce0008000f00 */
.L_x_100:
[----:B-1----:R1:W2:Y:S02]  /*6a60*/  SYNCS.PHASECHK.TRANS64.TRYWAIT P0, [R0+URZ], R3 ;  /* 0x00000003000075a7 */ /* 0x0022a400080011ff */
[----:B--2---:R-:W-:Y:S05]  /*6a70*/  @!P0 NANOSLEEP.SYNCS 0x989680 ;  /* 0x009896800000895d */ /* 0x004fea0003900000 */
[----:B------:R-:W2:Y:S02]  /*6a80*/  @!P0 SYNCS.PHASECHK.TRANS64 P0, [R0+URZ], R3 ;  /* 0x00000003000085a7 */ /* 0x000ea400080010ff */
[----:B--2---:R-:W-:Y:S05]  /*6a90*/  @!P0 BRA `(.L_x_100) ;  /* 0xfffffffc00f08947 */ /* 0x004fea000383ffff */
[----:B------:R-:W-:Y:S05]  /*6aa0*/  BRA `(.L_x_101) ;  /* 0xffffffb800247947 */ /* 0x000fea000383ffff */
.L_x_40:
[----:B-1----:R1:W2:Y:S02]  /*6ab0*/  SYNCS.PHASECHK.TRANS64.TRYWAIT P0, [R0+URZ+0xb0], R5 ;  /* 0x0000b005000075a7 */ /* 0x0022a400080011ff */
[----:B--2---:R-:W-:Y:S05]  /*6ac0*/  @!P0 NANOSLEEP.SYNCS 0x989680 ;  /* 0x009896800000895d */ /* 0x004fea0003900000 */
[----:B------:R-:W2:Y:S02]  /*6ad0*/  @!P0 SYNCS.PHASECHK.TRANS64 P0, [R0+URZ+0xb0], R5 ;  /* 0x0000b005000085a7 */ /* 0x000ea400080010ff */
[----:B--2---:R-:W-:Y:S05]  /*6ae0*/  @!P0 BRA `(.L_x_40) ;  /* 0xfffffffc00f08947 */ /* 0x004fea000383ffff */
[----:B------:R-:W-:Y:S05]  /*6af0*/  BRA `(.L_x_102) ;  /* 0xffffffb800807947 */ /* 0x000fea000383ffff */
.L_x_41:
[----:B------:R-:W-:-:S07]  /*6b00*/  MOV R0, UR5 ;  /* 0x0000000500007c02 */ /* 0x000fce0008000f00 */
.L_x_103:
[----:B-1----:R1:W2:Y:S02]  /*6b10*/  SYNCS.PHASECHK.TRANS64.TRYWAIT P0, [R0+URZ+0x60], R5 ;  /* 0x00006005000075a7 */ /* 0x0022a400080011ff */
[----:B--2---:R-:W-:Y:S05]  /*6b20*/  @!P0 NANOSLEEP.SYNCS 0x989680 ;  /* 0x009896800000895d */ /* 0x004fea0003900000 */
[----:B------:R-:W2:Y:S02]  /*6b30*/  @!P0 SYNCS.PHASECHK.TRANS64 P0, [R0+URZ+0x60], R5 ;  /* 0x00006005000085a7 */ /* 0x000ea400080010ff */
[----:B--2---:R-:W-:Y:S05]  /*6b40*/  @!P0 BRA `(.L_x_103) ;  /* 0xfffffffc00f08947 */ /* 0x004fea000383ffff */
[----:B------:R-:W-:Y:S05]  /*6b50*/  BRA `(.L_x_104) ;  /* 0xffffffb800907947 */ /* 0x000fea000383ffff */
.L_x_42:
[----:B-1----:R1:W2:Y:S02]  /*6b60*/  SYNCS.PHASECHK.TRANS64.TRYWAIT P1, [R0+URZ+0x50], R5 ;  /* 0x00005005000075a7 */ /* 0x0022a400080211ff */
[----:B--2---:R-:W-:Y:S05]  /*6b70*/  @!P1 NANOSLEEP.SYNCS 0x989680 ;  /* 0x009896800000995d */ /* 0x004fea0003900000 */
[----:B------:R-:W2:Y:S02]  /*6b80*/  @!P1 SYNCS.PHASECHK.TRANS64 P1, [R0+URZ+0x50], R5 ;  /* 0x00005005000095a7 */ /* 0x000ea400080210ff */
[----:B--2---:R-:W-:Y:S05]  /*6b90*/  @!P1 BRA `(.L_x_42) ;  /* 0xfffffffc00f09947 */ /* 0x004fea000383ffff */
[----:B------:R-:W-:Y:S05]  /*6ba0*/  BRA `(.L_x_105) ;  /* 0xffffffb800c07947 */ /* 0x000fea000383ffff */
.L_x_45:
[----:B------:R-:W-:-:S07]  /*6bb0*/  MOV R0, UR5 ;  /* 0x0000000500007c02 */ /* 0x000fce0008000f00 */
.L_x_106:
[----:B-1----:R1:W2:Y:S02]  /*6bc0*/  SYNCS.PHASECHK.TRANS64.TRYWAIT P0, [R0+URZ+0x60], R3 ;  /* 0x00006003000075a7 */ /* 0x0022a400080011ff */
[----:B--2---:R-:W-:Y:S05]  /*6bd0*/  @!P0 NANOSLEEP.SYNCS 0x989680 ;  /* 0x009896800000895d */ /* 0x004fea0003900000 */
[----:B------:R-:W2:Y:S02]  /*6be0*/  @!P0 SYNCS.PHASECHK.TRANS64 P0, [R0+URZ+0x60], R3 ;  /* 0x00006003000085a7 */ /* 0x000ea400080010ff */
[----:B--2---:R-:W-:Y:S05]  /*6bf0*/  @!P0 BRA `(.L_x_106) ;  /* 0xfffffffc00f08947 */ /* 0x004fea000383ffff */
[----:B------:R-:W-:Y:S05]  /*6c00*/  BRA `(.L_x_44) ;  /* 0xffffffbc00147947 */ /* 0x000fea000383ffff */
.L_x_52:
[----:B-1----:R1:W2:Y:S02]  /*6c10*/  SYNCS.PHASECHK.TRANS64.TRYWAIT P1, [R0+URZ+0x50], R5 ;  /* 0x00005005000075a7 */ /* 0x0022a400080211ff */
[----:B--2---:R-:W-:Y:S05]  /*6c20*/  @!P1 NANOSLEEP.SYNCS 0x989680 ;  /* 0x009896800000995d */ /* 0x004fea0003900000 */
[----:B------:R-:W2:Y:S02]  /*6c30*/  @!P1 SYNCS.PHASECHK.TRANS64 P1, [R0+URZ+0x50], R5 ;  /* 0x00005005000095a7 */ /* 0x000ea400080210ff */
[----:B--2---:R-:W-:Y:S05]  /*6c40*/  @!P1 BRA `(.L_x_52) ;  /* 0xfffffffc00f09947 */ /* 0x004fea000383ffff */
[----:B------:R-:W-:Y:S05]  /*6c50*/  BRA `(.L_x_107) ;  /* 0xffffffc000847947 */ /* 0x000fea000383ffff */
.L_x_53:
[----:B------:R-:W-:-:S07]  /*6c60*/  MOV R3, UR7 ;  /* 0x0000000700037c02 */ /* 0x000fce0008000f00 */
.L_x_108:
[----:B-1----:R1:W2:Y:S02]  /*6c70*/  SYNCS.PHASECHK.TRANS64.TRYWAIT P0, [R3+URZ+0x90], R0 ;  /* 0x00009000030075a7 */ /* 0x0022a400080011ff */
[----:B--2---:R-:W-:Y:S05]  /*6c80*/  @!P0 NANOSLEEP.SYNCS 0x989680 ;  /* 0x009896800000895d */ /* 0x004fea0003900000 */
[----:B------:R-:W2:Y:S02]  /*6c90*/  @!P0 SYNCS.PHASECHK.TRANS64 P0, [R3+URZ+0x90], R0 ;  /* 0x00009000030085a7 */ /* 0x000ea400080010ff */
[----:B--2---:R-:W-:Y:S05]  /*6ca0*/  @!P0 BRA `(.L_x_108) ;  /* 0xfffffffc00f08947 */ /* 0x004fea000383ffff */
[----:B------:R-:W-:Y:S05]  /*6cb0*/  BRA `(.L_x_109) ;  /* 0xffffffc000bc7947 */ /* 0x000fea000383ffff */
.L_x_56:
[----:B------:R-:W-:Y:S07]  /*6cc0*/  MOV R0, UR6 ;  /* 0x0000000600007c02 */ /* 0x000fee0008000f00 */
.L_x_110:
[----:B-1----:R1:W2:Y:S02]  /*6cd0*/  SYNCS.PHASECHK.TRANS64.TRYWAIT P0, [R0+URZ], R3 ;  /* 0x00000003000075a7 */ /* 0x0022a400080011ff */
[----:B--2---:R-:W-:Y:S05]  /*6ce0*/  @!P0 NANOSLEEP.SYNCS 0x989680 ;  /* 0x009896800000895d */ /* 0x004fea0003900000 */
[----:B------:R-:W2:Y:S02]  /*6cf0*/  @!P0 SYNCS.PHASECHK.TRANS64 P0, [R0+URZ], R3 ;  /* 0x00000003000085a7 */ /* 0x000ea400080010ff */
[----:B--2---:R-:W-:Y:S05]  /*6d00*/  @!P0 BRA `(.L_x_110) ;  /* 0xfffffffc00f08947 */ /* 0x004fea000383ffff */
[----:B------:R-:W-:Y:S05]  /*6d10*/  BRA `(.L_x_55) ;  /* 0xffffffc000d87947 */ /* 0x000fea000383ffff */
.L_x_59:
[----:B------:R-:W-:-:S07]  /*6d20*/  MOV R0, UR6 ;  /* 0x0000000600007c02 */ /* 0x000fce0008000f00 */
.L_x_111:
[----:B--2---:R2:W4:Y:S02]  /*6d30*/  SYNCS.PHASECHK.TRANS64.TRYWAIT P0, [R0+URZ], R3 ;  /* 0x00000003000075a7 */ /* 0x00452400080011ff */
[----:B----4-:R-:W-:Y:S05]  /*6d40*/  @!P0 NANOSLEEP.SYNCS 0x989680 ;  /* 0x009896800000895d */ /* 0x010fea0003900000 */
[----:B------:R-:W4:Y:S02]  /*6d50*/  @!P0 SYNCS.PHASECHK.TRANS64 P0, [R0+URZ], R3 ;  /* 0x00000003000085a7 */ /* 0x000f2400080010ff */
[----:B----4-:R-:W-:Y:S05]  /*6d60*/  @!P0 BRA `(.L_x_111) ;  /* 0xfffffffc00f08947 */ /* 0x010fea000383ffff */
[----:B------:R-:W-:Y:S05]  /*6d70*/  BRA `(.L_x_112) ;  /* 0xffffffc400b47947 */ /* 0x000fea000383ffff */
.L_x_60:
[----:B------:R-:W-:-:S07]  /*6d80*/  MOV R0, UR6 ;  /* 0x0000000600007c02 */ /* 0x000fce0008000f00 */
.L_x_113:
[----:B-1----:R1:W2:Y:S02]  /*6d90*/  SYNCS.PHASECHK.TRANS64.TRYWAIT P0, [R0+URZ], R3 ;  /* 0x00000003000075a7 */ /* 0x0022a400080011ff */
[----:B--2---:R-:W-:Y:S05]  /*6da0*/  @!P0 NANOSLEEP.SYNCS 0x989680 ;  /* 0x009896800000895d */ /* 0x004fea0003900000 */
[----:B------:R-:W2:Y:S02]  /*6db0*/  @!P0 SYNCS.PHASECHK.TRANS64 P0, [R0+URZ], R3 ;  /* 0x00000003000085a7 */ /* 0x000ea400080010ff */
[----:B--2---:R-:W-:Y:S05]  /*6dc0*/  @!P0 BRA `(.L_x_113) ;  /* 0xfffffffc00f08947 */ /* 0x004fea000383ffff */
[----:B------:R-:W-:Y:S05]  /*6dd0*/  BRA `(.L_x_114) ;  /* 0xffffffc400c07947 */ /* 0x000fea000383ffff */
.L_x_61:
[----:B------:R-:W-:-:S07]  /*6de0*/  MOV R0, UR6 ;  /* 0x0000000600007c02 */ /* 0x000fce0008000f00 */
.L_x_115:
[----:B-1----:R1:W2:Y:S02]  /*6df0*/  SYNCS.PHASECHK.TRANS64.TRYWAIT P0, [R0+URZ], R3 ;  /* 0x00000003000075a7 */ /* 0x0022a400080011ff */
[----:B--2---:R-:W-:Y:S05]  /*6e00*/  @!P0 NANOSLEEP.SYNCS 0x989680 ;  /* 0x009896800000895d */ /* 0x004fea0003900000 */
[----:B------:R-:W2:Y:S02]  /*6e10*/  @!P0 SYNCS.PHASECHK.TRANS64 P0, [R0+URZ], R3 ;  /* 0x00000003000085a7 */ /* 0x000ea400080010ff */
[----:B--2---:R-:W-:Y:S05]  /*6e20*/  @!P0 BRA `(.L_x_115) ;  /* 0xfffffffc00f08947 */ /* 0x004fea000383ffff */
[----:B------:R-:W-:Y:S05]  /*6e30*/  BRA `(.L_x_116) ;  /* 0xffffffc400cc7947 */ /* 0x000fea000383ffff */
.L_x_62:
[----:B------:R-:W-:-:S07]  /*6e40*/  MOV R0, UR7 ;  /* 0x0000000700007c02 */ /* 0x000fce0008000f00 */
.L_x_117:
[----:B-1----:R1:W2:Y:S02]  /*6e50*/  SYNCS.PHASECHK.TRANS64.TRYWAIT P0, [R0+URZ], R3 ;  /* 0x00000003000075a7 */ /* 0x0022a400080011ff */
[----:B--2---:R-:W-:Y:S05]  /*6e60*/  @!P0 NANOSLEEP.SYNCS 0x989680 ;  /* 0x009896800000895d */ /* 0x004fea0003900000 */
[----:B------:R-:W2:Y:S02]  /*6e70*/  @!P0 SYNCS.PHASECHK.TRANS64 P0, [R0+URZ], R3 ;  /* 0x00000003000085a7 */ /* 0x000ea400080010ff */
[----:B--2---:R-:W-:Y:S05]  /*6e80*/  @!P0 BRA `(.L_x_117) ;  /* 0xfffffffc00f08947 */ /* 0x004fea000383ffff */
[----:B------:R-:W-:Y:S05]  /*6e90*/  BRA `(.L_x_118) ;  /* 0xffffffc400d87947 */ /* 0x000fea000383ffff */
.L_x_67:
[----:B---3--:R3:W1:Y:S02]  /*6ea0*/  SYNCS.PHASECHK.TRANS64.TRYWAIT P0, [R0+URZ+0x50], R3 ;  /* 0x00005003000075a7 */ /* 0x00866400080011ff */
[----:B-1----:R-:W-:Y:S05]  /*6eb0*/  @!P0 NANOSLEEP.SYNCS 0x989680 ;  /* 0x009896800000895d */ /* 0x002fea0003900000 */
[----:B------:R-:W1:Y:S02]  /*6ec0*/  @!P0 SYNCS.PHASECHK.TRANS64 P0, [R0+URZ+0x50], R3 ;  /* 0x00005003000085a7 */ /* 0x000e6400080010ff */
[----:B-1----:R-:W-:Y:S05]  /*6ed0*/  @!P0 BRA `(.L_x_67) ;  /* 0xfffffffc00f08947 */ /* 0x002fea000383ffff */
[----:B------:R-:W-:Y:S05]  /*6ee0*/  BRA `(.L_x_119) ;  /* 0xffffffc800d47947 */ /* 0x000fea000383ffff */
.L_x_70:
[----:B------:R-:W-:Y:S07]  /*6ef0*/  MOV R0, UR6 ;  /* 0x0000000600007c02 */ /* 0x000fee0008000f00 */
.L_x_120:
[----:B-1----:R1:W3:Y:S02]  /*6f00*/  SYNCS.PHASECHK.TRANS64.TRYWAIT P0, [R0+URZ+0x48], R3 ;  /* 0x00004803000075a7 */ /* 0x0022e400080011ff */
[----:B---3--:R-:W-:Y:S05]  /*6f10*/  @!P0 NANOSLEEP.SYNCS 0x989680 ;  /* 0x009896800000895d */ /* 0x008fea0003900000 */
[----:B------:R-:W3:Y:S02]  /*6f20*/  @!P0 SYNCS.PHASECHK.TRANS64 P0, [R0+URZ+0x48], R3 ;  /* 0x00004803000085a7 */ /* 0x000ee400080010ff */
[----:B---3--:R-:W-:Y:S05]  /*6f30*/  @!P0 BRA `(.L_x_120) ;  /* 0xfffffffc00f08947 */ /* 0x008fea000383ffff */
[----:B------:R-:W-:Y:S05]  /*6f40*/  BRA `(.L_x_69) ;  /* 0xffffffcc00c07947 */ /* 0x000fea000383ffff */
.L_x_73:
[----:B------:R-:W-:Y:S07]  /*6f50*/  MOV R3, UR6 ;  /* 0x0000000600037c02 */ /* 0x000fee0008000f00 */
.L_x_121:
[----:B-1----:R1:W2:Y:S02]  /*6f60*/  SYNCS.PHASECHK.TRANS64.TRYWAIT P2, [R3+URZ+0x38], R26 ;  /* 0x0000381a030075a7 */ /* 0x0022a400080411ff */
[----:B--2---:R-:W-:Y:S05]  /*6f70*/  @!P2 NANOSLEEP.SYNCS 0x989680 ;  /* 0x009896800000a95d */ /* 0x004fea0003900000 */
[----:B------:R-:W2:Y:S02]  /*6f80*/  @!P2 SYNCS.PHASECHK.TRANS64 P2, [R3+URZ+0x38], R26 ;  /* 0x0000381a0300a5a7 */ /* 0x000ea400080410ff */
[----:B--2---:R-:W-:Y:S05]  /*6f90*/  @!P2 BRA `(.L_x_121) ;  /* 0xfffffffc00f0a947 */ /* 0x004fea000383ffff */
[----:B------:R-:W-:Y:S05]  /*6fa0*/  BRA `(.L_x_122) ;  /* 0xffffffd000547947 */ /* 0x000fea000383ffff */
.L_x_76:
[----:B--2---:R2:W4:Y:S02]  /*6fb0*/  SYNCS.PHASECHK.TRANS64.TRYWAIT P0, [R0+URZ+0x50], R3 ;  /* 0x00005003000075a7 */ /* 0x00452400080011ff */
[----:B----4-:R-:W-:Y:S05]  /*6fc0*/  @!P0 NANOSLEEP.SYNCS 0x989680 ;  /* 0x009896800000895d */ /* 0x010fea0003900000 */
[----:B------:R-:W4:Y:S02]  /*6fd0*/  @!P0 SYNCS.PHASECHK.TRANS64 P0, [R0+URZ+0x50], R3 ;  /* 0x00005003000085a7 */ /* 0x000f2400080010ff */
[----:B----4-:R-:W-:Y:S05]  /*6fe0*/  @!P0 BRA `(.L_x_76) ;  /* 0xfffffffc00f08947 */ /* 0x010fea000383ffff */
[----:B------:R-:W-:Y:S05]  /*6ff0*/  BRA `(.L_x_123) ;  /* 0xffffffd400a47947 */ /* 0x000fea000383ffff */
.L_x_87:
[----:B-1----:R-:W-:Y:S04]  /*7000*/  MOV R0, UR43 ;  /* 0x0000002b00007c02 */ /* 0x002fe80008000f00 */
[----:B------:R1:W2:Y:S03]  /*7010*/  SYNCS.PHASECHK.TRANS64.TRYWAIT P1, [R0+URZ+0x30], R3 ;  /* 0x00003003000075a7 */ /* 0x0002a600080211ff */
[----:B--2---:R-:W-:Y:S05]  /*7020*/  @!P1 NANOSLEEP.SYNCS 0x989680 ;  /* 0x009896800000995d */ /* 0x004fea0003900000 */
[----:B------:R-:W2:Y:S02]  /*7030*/  @!P1 SYNCS.PHASECHK.TRANS64 P1, [R0+URZ+0x30], R3 ;  /* 0x00003003000095a7 */ /* 0x000ea400080210ff */
[----:B--2---:R-:W-:Y:S05]  /*7040*/  @!P1 BRA `(.L_x_87) ;  /* 0xfffffffc00ec9947 */ /* 0x004fea000383ffff */
[----:B------:R-:W-:Y:S05]  /*7050*/  BRA `(.L_x_86) ;  /* 0xffffffe000a07947 */ /* 0x000fea000383ffff */
.L_x_89:
[----:B------:R1:W1:Y:S02]  /*7060*/  SYNCS.PHASECHK.TRANS64.TRYWAIT P1, [R156+URZ+0x70], R5 ;  /* 0x000070059c0075a7 */ /* 0x00026400080211ff */
[----:B-1----:R-:W-:Y:S05]  /*7070*/  @!P1 NANOSLEEP.SYNCS 0x989680 ;  /* 0x009896800000995d */ /* 0x002fea0003900000 */
[----:B------:R-:W1:Y:S02]  /*7080*/  @!P1 SYNCS.PHASECHK.TRANS64 P1, [R156+URZ+0x70], R5 ;  /* 0x000070059c0095a7 */ /* 0x000e6400080210ff */
[----:B-1----:R-:W-:Y:S05]  /*7090*/  @!P1 BRA `(.L_x_89) ;  /* 0xfffffffc00f09947 */ /* 0x002fea000383ffff */
[----:B------:R-:W-:Y:S05]  /*70a0*/  BRA `(.L_x_88) ;  /* 0xffffffe000e47947 */ /* 0x000fea000383ffff */
        .weak           $__internal_0_$__cuda_sm10x_tcgen05_guardrail_trap_col_being_dealloced_not_returned_by_alloc
        .type           $__internal_0_$__cuda_sm10x_tcgen05_guardrail_trap_col_being_dealloced_not_returned_by_alloc,@function
        .size           $__internal_0_$__cuda_sm10x_tcgen05_guardrail_trap_col_being_dealloced_not_returned_by_alloc,($__internal_1_$__cuda_sm10x_tcgen05_guardrail_trap_phase_invalid_during_alloc - $__internal_0_$__cuda_sm10x_tcgen05_guardrail_trap_col_being_dealloced_not_returned_by_alloc)
$__internal_0_$__cuda_sm10x_tcgen05_guardrail_trap_col_being_dealloced_not_returned_by_alloc:
[----:B------:R-:W-:Y:S05]  /*70b0*/  BPT.TRAP 0x1 ;  /* 0x000000040000795c */ /* 0x000fea0000300000 */
[----:B------:R-:W-:-:S04]  /*70c0*/  HFMA2 R3, -RZ, RZ, 0, 0 ;  /* 0x00000000ff037431 */ /* 0x000fc800000001ff */
[----:B------:R-:W-:Y:S05]  /*70d0*/  RET.REL.NODEC R2 `(_ZN7cutlass13device_kernelINS_4gemm6kernel13GemmUniversalIN4cute5tupleIJiiiiEEENS1_10collective13CollectiveMmaINS1_35MainloopSm100TmaUmmaWarpSpecializedILi3ELi2ELi4ENS5_IJNS4_1CILi1EEESB_SB_EEEEENS5_IJNSA_ILi128EEENSA_ILi64EEESE_EEENS_12float_e5m2_tENS5_IJlSB_lEEESH_SI_NS4_8TiledMMAINS4_8MMA_AtomIJNS4_10MMA_TraitsINS4_19SM100_MMA_F8F6F4_SSEJSH_SH_fSE_SF_NS4_17integral_constantINS4_4UMMA5MajorELSP_0EEESQ_NSN_INSO_7ScaleInELSR_0EEESS_EEEEEENS4_6LayoutISC_NS5_IJNSA_ILi0EEESW_SW_EEEEENS5_IJNS4_10UnderscoreESZ_SZ_EEEEENS4_13SM90_TMA_LOADENS4_14ComposedLayoutINS4_7SwizzleILi3ELi4ELi3EEENS4_18smem_ptr_flag_bitsILi8EEENSV_INS5_IJNSA_ILi8EEESE_EEENS5_IJSE_SB_EEEEEEEvNS4_8identityES12_S1C_vS1D_EENS_8epilogue10collective18CollectiveEpilogueINS1F_23Sm100TmaWarpSpecializedILi1ELi1ELi64ELb0ELb0EEEJSG_NS5_IJNSV_ISE_SB_EENSV_ISF_SB_EEEEESH_SI_SH_SI_NS1F_6fusion15FusionCallbacksIS1J_NS1N_17LinearCombinationISH_fSH_fLNS_15FloatRoundStyleE2EEESG_S1M_JEEENS4_5SM1004TMEM4LOAD26SM100_TMEM_LOAD_32dp32b64xES12_NS13_INS14_ILi2ELi4ELi3EEES17_NSV_INS5_IJS18_SF_EEENS5_IJSF_SB_EEEEEEENS4_39AutoVectorizingCopyWithAssumedAlignmentILi128EEENS4_14SM90_TMA_STOREES21_S23_S23_EEEvvEEEEvNT_6ParamsE) ;  /* 0xffffff8c02c87950 */ /* 0x000fea0003c3ffff */
        .weak           $__internal_1_$__cuda_sm10x_tcgen05_guardrail_trap_phase_invalid_during_alloc
        .type           $__internal_1_$__cuda_sm10x_tcgen05_guardrail_trap_phase_invalid_during_alloc,@function
        .size           $__internal_1_$__cuda_sm10x_tcgen05_guardrail_trap_phase_invalid_during_alloc,($__internal_2_$__cuda_sm10x_tcgen05_guardrail_trap_unallocated_columns_being_dealloced - $__internal_1_$__cuda_sm10x_tcgen05_guardrail_trap_phase_invalid_during_alloc)
$__internal_1_$__cuda_sm10x_tcgen05_guardrail_trap_phase_invalid_during_alloc:
[----:B------:R-:W-:Y:S05]  /*70e0*/  BPT.TRAP 0x1 ;  /* 0x000000040000795c */ /* 0x000fea0000300000 */
[----:B------:R-:W-:-:S04]  /*70f0*/  MOV R3, 0x0 ;  /* 0x0000000000037802 */ /* 0x000fc80000000f00 */
[----:B------:R-:W-:Y:S05]  /*7100*/  RET.REL.NODEC R2 `(_ZN7cutlass13device_kernelINS_4gemm6kernel13GemmUniversalIN4cute5tupleIJiiiiEEENS1_10collective13CollectiveMmaINS1_35MainloopSm100TmaUmmaWarpSpecializedILi3ELi2ELi4ENS5_IJNS4_1CILi1EEESB_SB_EEEEENS5_IJNSA_ILi128EEENSA_ILi64EEESE_EEENS_12float_e5m2_tENS5_IJlSB_lEEESH_SI_NS4_8TiledMMAINS4_8MMA_AtomIJNS4_10MMA_TraitsINS4_19SM100_MMA_F8F6F4_SSEJSH_SH_fSE_SF_NS4_17integral_constantINS4_4UMMA5MajorELSP_0EEESQ_NSN_INSO_7ScaleInELSR_0EEESS_EEEEEENS4_6LayoutISC_NS5_IJNSA_ILi0EEESW_SW_EEEEENS5_IJNS4_10UnderscoreESZ_SZ_EEEEENS4_13SM90_TMA_LOADENS4_14ComposedLayoutINS4_7SwizzleILi3ELi4ELi3EEENS4_18smem_ptr_flag_bitsILi8EEENSV_INS5_IJNSA_ILi8EEESE_EEENS5_IJSE_SB_EEEEEEEvNS4_8identityES12_S1C_vS1D_EENS_8epilogue10collective18CollectiveEpilogueINS1F_23Sm100TmaWarpSpecializedILi1ELi1ELi64ELb0ELb0EEEJSG_NS5_IJNSV_ISE_SB_EENSV_ISF_SB_EEEEESH_SI_SH_SI_NS1F_6fusion15FusionCallbacksIS1J_NS1N_17LinearCombinationISH_fSH_fLNS_15FloatRoundStyleE2EEESG_S1M_JEEENS4_5SM1004TMEM4LOAD26SM100_TMEM_LOAD_32dp32b64xES12_NS13_INS14_ILi2ELi4ELi3EEES17_NSV_INS5_IJS18_SF_EEENS5_IJSF_SB_EEEEEEENS4_39AutoVectorizingCopyWithAssumedAlignmentILi128EEENS4_14SM90_TMA_STOREES21_S23_S23_EEEvvEEEEvNT_6ParamsE) ;  /* 0xffffff8c02bc7950 */ /* 0x000fea0003c3ffff */
        .weak           $__internal_2_$__cuda_sm10x_tcgen05_guardrail_trap_unallocated_columns_being_dealloced
        .type           $__internal_2_$__cuda_sm10x_tcgen05_guardrail_trap_unallocated_columns_being_dealloced,@function
        .size           $__internal_2_$__cuda_sm10x_tcgen05_guardrail_trap_unallocated_columns_being_dealloced,(.L_x_125 - $__internal_2_$__cuda_sm10x_tcgen05_guardrail_trap_unallocated_columns_being_dealloced)
$__internal_2_$__cuda_sm10x_tcgen05_guardrail_trap_unallocated_columns_being_dealloced:
[----:B------:R-:W-:Y:S05]  /*7110*/  BPT.TRAP 0x1 ;  /* 0x000000040000795c */ /* 0x000fea0000300000 */
[----:B------:R-:W-:-:S04]  /*7120*/  HFMA2 R3, -RZ, RZ, 0, 0 ;  /* 0x00000000ff037431 */ /* 0x000fc800000001ff */
[----:B------:R-:W-:Y:S05]  /*7130*/  RET.REL.NODEC R2 `(_ZN7cutlass13device_kernelINS_4gemm6kernel13GemmUniversalIN4cute5tupleIJiiiiEEENS1_10collective13CollectiveMmaINS1_35MainloopSm100TmaUmmaWarpSpecializedILi3ELi2ELi4ENS5_IJNS4_1CILi1EEESB_SB_EEEEENS5_IJNSA_ILi128EEENSA_ILi64EEESE_EEENS_12float_e5m2_tENS5_IJlSB_lEEESH_SI_NS4_8TiledMMAINS4_8MMA_AtomIJNS4_10MMA_TraitsINS4_19SM100_MMA_F8F6F4_SSEJSH_SH_fSE_SF_NS4_17integral_constantINS4_4UMMA5MajorELSP_0EEESQ_NSN_INSO_7ScaleInELSR_0EEESS_EEEEEENS4_6LayoutISC_NS5_IJNSA_ILi0EEESW_SW_EEEEENS5_IJNS4_10UnderscoreESZ_SZ_EEEEENS4_13SM90_TMA_LOADENS4_14ComposedLayoutINS4_7SwizzleILi3ELi4ELi3EEENS4_18smem_ptr_flag_bitsILi8EEENSV_INS5_IJNSA_ILi8EEESE_EEENS5_IJSE_SB_EEEEEEEvNS4_8identityES12_S1C_vS1D_EENS_8epilogue10collective18CollectiveEpilogueINS1F_23Sm100TmaWarpSpecializedILi1ELi1ELi64ELb0ELb0EEEJSG_NS5_IJNSV_ISE_SB_EENSV_ISF_SB_EEEEESH_SI_SH_SI_NS1F_6fusion15FusionCallbacksIS1J_NS1N_17LinearCombinationISH_fSH_fLNS_15FloatRoundStyleE2EEESG_S1M_JEEENS4_5SM1004TMEM4LOAD26SM100_TMEM_LOAD_32dp32b64xES12_NS13_INS14_ILi2ELi4ELi3EEES17_NSV_INS5_IJS18_SF_EEENS5_IJSF_SB_EEEEEEENS4_39AutoVectorizingCopyWithAssumedAlignmentILi128EEENS4_14SM90_TMA_STOREES21_S23_S23_EEEvvEEEEvNT_6ParamsE) ;  /* 0xffffff8c02b07950 */ /* 0x000fea0003c3ffff */
.L_x_124:
[----:B------:R-:W-:-:S00]  /*7140*/  BRA `(.L_x_124) ;  /* 0xfffffffc00fc7947 */ /* 0x000fc0000383ffff */
[----:B------:R-:W-:-:S00]  /*7150*/  NOP ;  /* 0x0000000000007918 */ /* 0x000fc00000000000 */
        /* <DEDUP_REMOVED lines=10> */
.L_x_125:


//--------------------- .nv.global.init           --------------------------
	.section	.nv.global.init,"aw",@progbits
.nv.global.init:
	.type		$str$27,@object
	.size		$str$27,($str$28 - $str$27)
$str$27:
        /*0000*/ 	.byte	0x28, 0x61, 0x64, 0x64, 0x72, 0x65, 0x73, 0x73, 0x20, 0x26, 0x20, 0x6d, 0x61, 0x73, 0x6b, 0x29
        /*0010*/ 	.byte	0x20, 0x3d, 0x3d, 0x20, 0x30, 0x00
	.type		$str$28,@object
	.size		$str$28,($str$26 - $str$28)
$str$28:
        /*0016*/ 	.byte	0x2f, 0x74, 0x6d, 0x70, 0x2f, 0x63, 0x75, 0x74, 0x6c, 0x61, 0x73, 0x73, 0x5f, 0x73, 0x77, 0x65
        /*0026*/ 	.byte	0x65, 0x70, 0x5f, 0x73, 0x72, 0x63, 0x2f, 0x69, 0x6e, 0x63, 0x6c, 0x75, 0x64, 0x65, 0x2f, 0x63
        /*0036*/ 	.byte	0x75, 0x74, 0x65, 0x2f, 0x70, 0x6f, 0x69, 0x6e, 0x74, 0x65, 0x72, 0x5f, 0x66, 0x6c, 0x61, 0x67
        /*0046*/ 	.byte	0x67, 0x65, 0x64, 0x2e, 0x68, 0x70, 0x70, 0x00
	.type		$str$26,@object
	.size		$str$26,($str$25 - $str$26)
$str$26:
        /*004e*/ 	.byte	0x2f, 0x74, 0x6d, 0x70, 0x2f, 0x63, 0x75, 0x74, 0x6c, 0x61, 0x73, 0x73, 0x5f, 0x73, 0x77, 0x65
        /*005e*/ 	.byte	0x65, 0x70, 0x5f, 0x73, 0x72, 0x63, 0x2f, 0x69, 0x6e, 0x63, 0x6c, 0x75, 0x64, 0x65, 0x2f, 0x63
        /*006e*/ 	.byte	0x75, 0x74, 0x65, 0x2f, 0x61, 0x74, 0x6f, 0x6d, 0x2f, 0x63, 0x6f, 0x70, 0x79, 0x5f, 0x74, 0x72
        /*007e*/ 	.byte	0x61, 0x69, 0x74, 0x73, 0x5f, 0x73, 0x6d, 0x31, 0x30, 0x30, 0x2e, 0x68, 0x70, 0x70, 0x00
	.type		$str$25,@object
	.size		$str$25,(__unnamed_1 - $str$25)
$str$25:
        /*008d*/ 	.byte	0x28, 0x28, 0x75, 0x69, 0x6e, 0x74, 0x33, 0x32, 0x5f, 0x74, 0x28, 0x74, 0x68, 0x72, 0x65, 0x61
        /*009d*/ 	.byte	0x64, 0x49, 0x64, 0x78, 0x2e, 0x78, 0x29, 0x20, 0x2f, 0x20, 0x33, 0x32, 0x29, 0x20, 0x25, 0x20
        /*00ad*/ 	.byte	0x34, 0x29, 0x20, 0x3d, 0x3d, 0x20, 0x28, 0x28, 0x28, 0x74, 0x6d, 0x65, 0x6d, 0x5f, 0x61, 0x64
        /*00bd*/ 	.byte	0x64, 0x72, 0x20, 0x3e, 0x3e, 0x20, 0x31, 0x36, 0x29, 0x20, 0x2f, 0x20, 0x33, 0x32, 0x29, 0x20
        /*00cd*/ 	.byte	0x25, 0x20, 0x34, 0x29, 0x00
	.type		__unnamed_1,@object
	.size		__unnamed_1,(__unnamed_2 - __unnamed_1)
__unnamed_1:
        /*00d2*/ 	.byte	0x61, 0x75, 0x74, 0x6f, 0x20, 0x63, 0x75, 0x74, 0x65, 0x3a, 0x3a, 0x61, 0x73, 0x5f, 0x70, 0x6f
        /* <DEDUP_REMOVED lines=24> */
        /*0262*/ 	.byte	0x43, 0x3c, 0x38, 0x31, 0x39, 0x32, 0x3e, 0x3e, 0x3e, 0x3e, 0x5d, 0x00
	.type		__unnamed_2,@object
	.size		__unnamed_2,(.L_2 - __unnamed_2)
__unnamed_2:
        /* <DEDUP_REMOVED lines=42> */
        /*050e*/ 	.byte	0x3e, 0x3e, 0x3e, 0x3e, 0x5d, 0x00
.L_2:


//--------------------- .nv.shared._ZN7cutlass13device_kernelINS_4gemm6kernel13GemmUniversalIN4cute5tupleIJiiiiEEENS1_10collective13CollectiveMmaINS1_35MainloopSm100TmaUmmaWarpSpecializedILi3ELi2ELi4ENS5_IJNS4_1CILi1EEESB_SB_EEEEENS5_IJNSA_ILi128EEENSA_ILi64EEESE_EEENS_12float_e5m2_tENS5_IJlSB_lEEESH_SI_NS4_8TiledMMAINS4_8MMA_AtomIJNS4_10MMA_TraitsINS4_19SM100_MMA_F8F6F4_SSEJSH_SH_fSE_SF_NS4_17integral_constantINS4_4UMMA5MajorELSP_0EEESQ_NSN_INSO_7ScaleInELSR_0EEESS_EEEEEENS4_6LayoutISC_NS5_IJNSA_ILi0EEESW_SW_EEEEENS5_IJNS4_10UnderscoreESZ_SZ_EEEEENS4_13SM90_TMA_LOADENS4_14ComposedLayoutINS4_7SwizzleILi3ELi4ELi3EEENS4_18smem_ptr_flag_bitsILi8EEENSV_INS5_IJNSA_ILi8EEESE_EEENS5_IJSE_SB_EEEEEEEvNS4_8identityES12_S1C_vS1D_EENS_8epilogue10collective18CollectiveEpilogueINS1F_23Sm100TmaWarpSpecializedILi1ELi1ELi64ELb0ELb0EEEJSG_NS5_IJNSV_ISE_SB_EENSV_ISF_SB_EEEEESH_SI_SH_SI_NS1F_6fusion15FusionCallbacksIS1J_NS1N_17LinearCombinationISH_fSH_fLNS_15FloatRoundStyleE2EEESG_S1M_JEEENS4_5SM1004TMEM4LOAD26SM100_TMEM_LOAD_32dp32b64xES12_NS13_INS14_ILi2ELi4ELi3EEES17_NSV_INS5_IJS18_SF_EEENS5_IJSF_SB_EEEEEEENS4_39AutoVectorizingCopyWithAssumedAlignmentILi128EEENS4_14SM90_TMA_STOREES21_S23_S23_EEEvvEEEEvNT_6ParamsE --------------------------
	.section	.nv.shared._ZN7cutlass13device_kernelINS_4gemm6kernel13GemmUniversalIN4cute5tupleIJiiiiEEENS1_10collective13CollectiveMmaINS1_35MainloopSm100TmaUmmaWarpSpecializedILi3ELi2ELi4ENS5_IJNS4_1CILi1EEESB_SB_EEEEENS5_IJNSA_ILi128EEENSA_ILi64EEESE_EEENS_12float_e5m2_tENS5_IJlSB_lEEESH_SI_NS4_8TiledMMAINS4_8MMA_AtomIJNS4_10MMA_TraitsINS4_19SM100_MMA_F8F6F4_SSEJSH_SH_fSE_SF_NS4_17integral_constantINS4_4UMMA5MajorELSP_0EEESQ_NSN_INSO_7ScaleInELSR_0EEESS_EEEEEENS4_6LayoutISC_NS5_IJNSA_ILi0EEESW_SW_EEEEENS5_IJNS4_10UnderscoreESZ_SZ_EEEEENS4_13SM90_TMA_LOADENS4_14ComposedLayoutINS4_7SwizzleILi3ELi4ELi3EEENS4_18smem_ptr_flag_bitsILi8EEENSV_INS5_IJNSA_ILi8EEESE_EEENS5_IJSE_SB_EEEEEEEvNS4_8identityES12_S1C_vS1D_EENS_8epilogue10collective18CollectiveEpilogueINS1F_23Sm100TmaWarpSpecializedILi1ELi1ELi64ELb0ELb0EEEJSG_NS5_IJNSV_ISE_SB_EENSV_ISF_SB_EEEEESH_SI_SH_SI_NS1F_6fusion15FusionCallbacksIS1J_NS1N_17LinearCombinationISH_fSH_fLNS_15FloatRoundStyleE2EEESG_S1M_JEEENS4_5SM1004TMEM4LOAD26SM100_TMEM_LOAD_32dp32b64xES12_NS13_INS14_ILi2ELi4ELi3EEES17_NSV_INS5_IJS18_SF_EEENS5_IJSF_SB_EEEEEEENS4_39AutoVectorizingCopyWithAssumedAlignmentILi128EEENS4_14SM90_TMA_STOREES21_S23_S23_EEEvvEEEEvNT_6ParamsE,"aw",@nobits
	.sectionflags	@""
	.align	16
	.zero		1024


//--------------------- .nv.shared.reserved.0     --------------------------
	.section	.nv.shared.reserved.0,"aw",@nobits
	.weak		__nv_reservedSMEM_offset_0_alias
	.size		__nv_reservedSMEM_offset_0_alias, 0, 64
	.other		__nv_reservedSMEM_offset_0_alias,@"STO_CUDA_RESERVED_SHARED STV_DEFAULT"
__nv_reservedSMEM_offset_0_alias:
	.zero		0
.nv.shared.reserved.0:
	.zero		64
	.weak		__nv_reservedSMEM_tcgen05_partition
	.type		__nv_reservedSMEM_tcgen05_partition,@object
	.size		__nv_reservedSMEM_tcgen05_partition,(.L_0 - __nv_reservedSMEM_tcgen05_partition)
__nv_reservedSMEM_tcgen05_partition:
	.zero		32
.L_0:


//--------------------- .nv.global                --------------------------
	.section	.nv.global,"aw",@nobits
.nv.global:
	.type		_ZN39_INTERNAL_9fa38c84_4_k_cu_1146dfa8_79814cute1_E,@object
	.size		_ZN39_INTERNAL_9fa38c84_4_k_cu_1146dfa8_79814cute1_E,(_ZN39_INTERNAL_9fa38c84_4_k_cu_1146dfa8_79814cuda3std3__45__cpo6cbeginE - _ZN39_INTERNAL_9fa38c84_4_k_cu_1146dfa8_79814cute1_E)
_ZN39_INTERNAL_9fa38c84_4_k_cu_1146dfa8_79814cute1_E:
	.zero		1
	.type		_ZN39_INTERNAL_9fa38c84_4_k_cu_1146dfa8_79814cuda3std3__45__cpo6cbeginE,@object
	.size		_ZN39_INTERNAL_9fa38c84_4_k_cu_1146dfa8_79814cuda3std3__45__cpo6cbeginE,(_ZN39_INTERNAL_9fa38c84_4_k_cu_1146dfa8_79814cuda3std3__48in_placeE - _ZN39_INTERNAL_9fa38c84_4_k_cu_1146dfa8_79814cuda3std3__45__cpo6cbeginE)
_ZN39_INTERNAL_9fa38c84_4_k_cu_1146dfa8_79814cuda3std3__45__cpo6cbeginE:
	.zero		1
	.type		_ZN39_INTERNAL_9fa38c84_4_k_cu_1146dfa8_79814cuda3std3__48in_placeE,@object
	.size		_ZN39_INTERNAL_9fa38c84_4_k_cu_1146dfa8_79814cuda3std3__48in_placeE,(_ZN39_INTERNAL_9fa38c84_4_k_cu_1146dfa8_79814cuda3std6ranges3__45__cpo9iter_moveE - _ZN39_INTERNAL_9fa38c84_4_k_cu_1146dfa8_79814cuda3std3__48in_placeE)
_ZN39_INTERNAL_9fa38c84_4_k_cu_1146dfa8_79814cuda3std3__48in_placeE:
	.zero		1
	.type		_ZN39_INTERNAL_9fa38c84_4_k_cu_1146dfa8_79814cuda3std6ranges3__45__cpo9iter_moveE,@object
	.size		_ZN39_INTERNAL_9fa38c84_4_k_cu_1146dfa8_79814cuda3std6ranges3__45__cpo9iter_moveE,(_ZN39_INTERNAL_9fa38c84_4_k_cu_1146dfa8_79814cuda3std3__45__cpo5beginE - _ZN39_INTERNAL_9fa38c84_4_k_cu_1146dfa8_79814cuda3std6ranges3__45__cpo9iter_moveE)
_ZN39_INTERNAL_9fa38c84_4_k_cu_1146dfa8_79814cuda3std6ranges3__45__cpo9iter_moveE:
	.zero		1
	.type		_ZN39_INTERNAL_9fa38c84_4_k_cu_1146dfa8_79814cuda3std3__45__cpo5beginE,@object
	.size		_ZN39_INTERNAL_9fa38c84_4_k_cu_1146dfa8_79814cuda3std3__45__cpo5beginE,(_ZN39_INTERNAL_9fa38c84_4_k_cu_1146dfa8_79814cuda3std3__441_GLOBAL__N__9fa38c84_4_k_cu_1146dfa8_79816ignoreE - _ZN39_INTERNAL_9fa38c84_4_k_cu_1146dfa8_79814cuda3std3__45__cpo5beginE)
_ZN39_INTERNAL_9fa38c84_4_k_cu_1146dfa8_79814cuda3std3__45__cpo5beginE:
	.zero		1
	.type		_ZN39_INTERNAL_9fa38c84_4_k_cu_1146dfa8_79814cuda3std3__441_GLOBAL__N__9fa38c84_4_k_cu_1146dfa8_79816ignoreE,@object
	.size		_ZN39_INTERNAL_9fa38c84_4_k_cu_1146dfa8_79814cuda3std3__441_GLOBAL__N__9fa38c84_4_k_cu_1146dfa8_79816ignoreE,(_ZN39_INTERNAL_9fa38c84_4_k_cu_1146dfa8_79814cute7productE - _ZN39_INTERNAL_9fa38c84_4_k_cu_1146dfa8_79814cuda3std3__441_GLOBAL__N__9fa38c84_4_k_cu_1146dfa8_79816ignoreE)
_ZN39_INTERNAL_9fa38c84_4_k_cu_1146dfa8_79814cuda3std3__441_GLOBAL__N__9fa38c84_4_k_cu_1146dfa8_79816ignoreE:
	.zero		1
	.type		_ZN39_INTERNAL_9fa38c84_4_k_cu_1146dfa8_79814cute7productE,@object
	.size		_ZN39_INTERNAL_9fa38c84_4_k_cu_1146dfa8_79814cute7productE,(_ZN39_INTERNAL_9fa38c84_4_k_cu_1146dfa8_79814cuda3std3__45__cpo3endE - _ZN39_INTERNAL_9fa38c84_4_k_cu_1146dfa8_79814cute7productE)
_ZN39_INTERNAL_9fa38c84_4_k_cu_1146dfa8_79814cute7productE:
	.zero		1
	.type		_ZN39_INTERNAL_9fa38c84_4_k_cu_1146dfa8_79814cuda3std3__45__cpo3endE,@object
	.size		_ZN39_INTERNAL_9fa38c84_4_k_cu_1146dfa8_79814cuda3std3__45__cpo3endE,(_ZN39_INTERNAL_9fa38c84_4_k_cu_1146dfa8_79814cuda3std3__419piecewise_constructE - _ZN39_INTERNAL_9fa38c84_4_k_cu_1146dfa8_79814cuda3std3__45__cpo3endE)
_ZN39_INTERNAL_9fa38c84_4_k_cu_1146dfa8_79814cuda3std3__45__cpo3endE:
	.zero		1
	.type		_ZN39_INTERNAL_9fa38c84_4_k_cu_1146dfa8_79814cuda3std3__419piecewise_constructE,@object
	.size		_ZN39_INTERNAL_9fa38c84_4_k_cu_1146dfa8_79814cuda3std3__419piecewise_constructE,(_ZN39_INTERNAL_9fa38c84_4_k_cu_1146dfa8_79814cuda3std3__45__cpo4cendE - _ZN39_INTERNAL_9fa38c84_4_k_cu_1146dfa8_79814cuda3std3__419piecewise_constructE)
_ZN39_INTERNAL_9fa38c84_4_k_cu_1146dfa8_79814cuda3std3__419piecewise_constructE:
	.zero		1
	.type		_ZN39_INTERNAL_9fa38c84_4_k_cu_1146dfa8_79814cuda3std3__45__cpo4cendE,@object
	.size		_ZN39_INTERNAL_9fa38c84_4_k_cu_1146dfa8_79814cuda3std3__45__cpo4cendE,(_ZN39_INTERNAL_9fa38c84_4_k_cu_1146dfa8_79814cuda3std6ranges3__45__cpo4swapE - _ZN39_INTERNAL_9fa38c84_4_k_cu_1146dfa8_79814cuda3std3__45__cpo4cendE)
_ZN39_INTERNAL_9fa38c84_4_k_cu_1146dfa8_79814cuda3std3__45__cpo4cendE:
	.zero		1
	.type		_ZN39_INTERNAL_9fa38c84_4_k_cu_1146dfa8_79814cuda3std6ranges3__45__cpo4swapE,@object
	.size		_ZN39_INTERNAL_9fa38c84_4_k_cu_1146dfa8_79814cuda3std6ranges3__45__cpo4swapE,(.L_10 - _ZN39_INTERNAL_9fa38c84_4_k_cu_1146dfa8_79814cuda3std6ranges3__45__cpo4swapE)
_ZN39_INTERNAL_9fa38c84_4_k_cu_1146dfa8_79814cuda3std6ranges3__45__cpo4swapE:
	.zero		1
.L_10:


//--------------------- .nv.constant0._ZN7cutlass13device_kernelINS_4gemm6kernel13GemmUniversalIN4cute5tupleIJiiiiEEENS1_10collective13CollectiveMmaINS1_35MainloopSm100TmaUmmaWarpSpecializedILi3ELi2ELi4ENS5_IJNS4_1CILi1EEESB_SB_EEEEENS5_IJNSA_ILi128EEENSA_ILi64EEESE_EEENS_12float_e5m2_tENS5_IJlSB_lEEESH_SI_NS4_8TiledMMAINS4_8MMA_AtomIJNS4_10MMA_TraitsINS4_19SM100_MMA_F8F6F4_SSEJSH_SH_fSE_SF_NS4_17integral_constantINS4_4UMMA5MajorELSP_0EEESQ_NSN_INSO_7ScaleInELSR_0EEESS_EEEEEENS4_6LayoutISC_NS5_IJNSA_ILi0EEESW_SW_EEEEENS5_IJNS4_10UnderscoreESZ_SZ_EEEEENS4_13SM90_TMA_LOADENS4_14ComposedLayoutINS4_7SwizzleILi3ELi4ELi3EEENS4_18smem_ptr_flag_bitsILi8EEENSV_INS5_IJNSA_ILi8EEESE_EEENS5_IJSE_SB_EEEEEEEvNS4_8identityES12_S1C_vS1D_EENS_8epilogue10collective18CollectiveEpilogueINS1F_23Sm100TmaWarpSpecializedILi1ELi1ELi64ELb0ELb0EEEJSG_NS5_IJNSV_ISE_SB_EENSV_ISF_SB_EEEEESH_SI_SH_SI_NS1F_6fusion15FusionCallbacksIS1J_NS1N_17LinearCombinationISH_fSH_fLNS_15FloatRoundStyleE2EEESG_S1M_JEEENS4_5SM1004TMEM4LOAD26SM100_TMEM_LOAD_32dp32b64xES12_NS13_INS14_ILi2ELi4ELi3EEES17_NSV_INS5_IJS18_SF_EEENS5_IJSF_SB_EEEEEEENS4_39AutoVectorizingCopyWithAssumedAlignmentILi128EEENS4_14SM90_TMA_STOREES21_S23_S23_EEEvvEEEEvNT_6ParamsE --------------------------
	.section	.nv.constant0._ZN7cutlass13device_kernelINS_4gemm6kernel13GemmUniversalIN4cute5tupleIJiiiiEEENS1_10collective13CollectiveMmaINS1_35MainloopSm100TmaUmmaWarpSpecializedILi3ELi2ELi4ENS5_IJNS4_1CILi1EEESB_SB_EEEEENS5_IJNSA_ILi128EEENSA_ILi64EEESE_EEENS_12float_e5m2_tENS5_IJlSB_lEEESH_SI_NS4_8TiledMMAINS4_8MMA_AtomIJNS4_10MMA_TraitsINS4_19SM100_MMA_F8F6F4_SSEJSH_SH_fSE_SF_NS4_17integral_constantINS4_4UMMA5MajorELSP_0EEESQ_NSN_INSO_7ScaleInELSR_0EEESS_EEEEEENS4_6LayoutISC_NS5_IJNSA_ILi0EEESW_SW_EEEEENS5_IJNS4_10UnderscoreESZ_SZ_EEEEENS4_13SM90_TMA_LOADENS4_14ComposedLayoutINS4_7SwizzleILi3ELi4ELi3EEENS4_18smem_ptr_flag_bitsILi8EEENSV_INS5_IJNSA_ILi8EEESE_EEENS5_IJSE_SB_EEEEEEEvNS4_8identityES12_S1C_vS1D_EENS_8epilogue10collective18CollectiveEpilogueINS1F_23Sm100TmaWarpSpecializedILi1ELi1ELi64ELb0ELb0EEEJSG_NS5_IJNSV_ISE_SB_EENSV_ISF_SB_EEEEESH_SI_SH_SI_NS1F_6fusion15FusionCallbacksIS1J_NS1N_17LinearCombinationISH_fSH_fLNS_15FloatRoundStyleE2EEESG_S1M_JEEENS4_5SM1004TMEM4LOAD26SM100_TMEM_LOAD_32dp32b64xES12_NS13_INS14_ILi2ELi4ELi3EEES17_NSV_INS5_IJS18_SF_EEENS5_IJSF_SB_EEEEEEENS4_39AutoVectorizingCopyWithAssumedAlignmentILi128EEENS4_14SM90_TMA_STOREES21_S23_S23_EEEvvEEEEvNT_6ParamsE,"a",@progbits
	.sectionflags	@""
	.align	4
.nv.constant0._ZN7cutlass13device_kernelINS_4gemm6kernel13GemmUniversalIN4cute5tupleIJiiiiEEENS1_10collective13CollectiveMmaINS1_35MainloopSm100TmaUmmaWarpSpecializedILi3ELi2ELi4ENS5_IJNS4_1CILi1EEESB_SB_EEEEENS5_IJNSA_ILi128EEENSA_ILi64EEESE_EEENS_12float_e5m2_tENS5_IJlSB_lEEESH_SI_NS4_8TiledMMAINS4_8MMA_AtomIJNS4_10MMA_TraitsINS4_19SM100_MMA_F8F6F4_SSEJSH_SH_fSE_SF_NS4_17integral_constantINS4_4UMMA5MajorELSP_0EEESQ_NSN_INSO_7ScaleInELSR_0EEESS_EEEEEENS4_6LayoutISC_NS5_IJNSA_ILi0EEESW_SW_EEEEENS5_IJNS4_10UnderscoreESZ_SZ_EEEEENS4_13SM90_TMA_LOADENS4_14ComposedLayoutINS4_7SwizzleILi3ELi4ELi3EEENS4_18smem_ptr_flag_bitsILi8EEENSV_INS5_IJNSA_ILi8EEESE_EEENS5_IJSE_SB_EEEEEEEvNS4_8identityES12_S1C_vS1D_EENS_8epilogue10collective18CollectiveEpilogueINS1F_23Sm100TmaWarpSpecializedILi1ELi1ELi64ELb0ELb0EEEJSG_NS5_IJNSV_ISE_SB_EENSV_ISF_SB_EEEEESH_SI_SH_SI_NS1F_6fusion15FusionCallbacksIS1J_NS1N_17LinearCombinationISH_fSH_fLNS_15FloatRoundStyleE2EEESG_S1M_JEEENS4_5SM1004TMEM4LOAD26SM100_TMEM_LOAD_32dp32b64xES12_NS13_INS14_ILi2ELi4ELi3EEES17_NSV_INS5_IJS18_SF_EEENS5_IJSF_SB_EEEEEEENS4_39AutoVectorizingCopyWithAssumedAlignmentILi128EEENS4_14SM90_TMA_STOREES21_S23_S23_EEEvvEEEEvNT_6ParamsE:
	.zero		2944


//--------------------- SYMBOLS --------------------------

	.type		.nv.reservedSmem.offset0,@object
	.size		.nv.reservedSmem.offset0,0x4
	.type		.nv.reservedSmem.cap,@object
	.size		.nv.reservedSmem.cap,0x4
	.type		__assertfail,@function
